//
// Generated by NVIDIA NVVM Compiler
//
// Compiler Build ID: CL-36424714
// Cuda compilation tools, release 13.0, V13.0.88
// Based on NVVM 20.0.0
//

.version 9.0
.target sm_100
.address_size 64

	// .globl	_ZN7qr_base31base_applyQt_singletile_evelyneEiiPKfPf
.func  (.param .b64 func_retval0) __internal_accurate_pow
(
	.param .b64 __internal_accurate_pow_param_0
)
;
// _ZZN7qr_base31base_applyQt_singletile_evelyneEiiPKfPfE4outs has been demoted
// _ZZN7qr_base31base_applyQt_singletile_evelyneEiiPKfPfE2Qs has been demoted
// _ZZN7qr_base31base_applyQt_singletile_evelyneEiiPKfPfE5cache has been demoted
// _ZZN7qr_base23base_applyQt_doubletileEiiiPKfPfE4outs has been demoted
// _ZZN7qr_base23base_applyQt_doubletileEiiiPKfPfE2Qs has been demoted
// _ZZN7qr_base23base_applyQt_doubletileEiiiPKfPfE5cache has been demoted
// _ZZN7qr_base22base_calcQR_singletileEiiPfS0_E4outs has been demoted
// _ZZN7qr_base22base_calcQR_singletileEiiPfS0_E5cache has been demoted
// _ZZN7qr_base22base_calcQR_singletileEiiPfS0_E7tauvals_$_0 has been demoted
// _ZZN7qr_base22base_calcQR_singletileEiiPfS0_E7tauvals_$_1 has been demoted
// _ZZN7qr_base22base_calcQR_doubletileEiiiPfS0_E4outs has been demoted
// _ZZN7qr_base22base_calcQR_doubletileEiiiPfS0_E5cache has been demoted
// _ZZN7qr_base22base_calcQR_doubletileEiiiPfS0_E7tauvals_$_0 has been demoted
// _ZZN7qr_base22base_calcQR_doubletileEiiiPfS0_E7tauvals_$_1 has been demoted

.visible .entry _ZN7qr_base31base_applyQt_singletile_evelyneEiiPKfPf(
	.param .u32 _ZN7qr_base31base_applyQt_singletile_evelyneEiiPKfPf_param_0,
	.param .u32 _ZN7qr_base31base_applyQt_singletile_evelyneEiiPKfPf_param_1,
	.param .u64 .ptr .align 1 _ZN7qr_base31base_applyQt_singletile_evelyneEiiPKfPf_param_2,
	.param .u64 .ptr .align 1 _ZN7qr_base31base_applyQt_singletile_evelyneEiiPKfPf_param_3
)
{
	.reg .pred 	%p<17>;
	.reg .b32 	%r<90>;
	.reg .b32 	%f<48>;
	.reg .b64 	%rd<13>;
	// demoted variable
	.shared .align 4 .b8 _ZZN7qr_base31base_applyQt_singletile_evelyneEiiPKfPfE4outs[4096];
	// demoted variable
	.shared .align 4 .b8 _ZZN7qr_base31base_applyQt_singletile_evelyneEiiPKfPfE2Qs[4096];
	// demoted variable
	.shared .align 4 .b8 _ZZN7qr_base31base_applyQt_singletile_evelyneEiiPKfPfE5cache[512];
	ld.param.u32 	%r41, [_ZN7qr_base31base_applyQt_singletile_evelyneEiiPKfPf_param_0];
	ld.param.u32 	%r42, [_ZN7qr_base31base_applyQt_singletile_evelyneEiiPKfPf_param_1];
	ld.param.u64 	%rd3, [_ZN7qr_base31base_applyQt_singletile_evelyneEiiPKfPf_param_2];
	ld.param.u64 	%rd4, [_ZN7qr_base31base_applyQt_singletile_evelyneEiiPKfPf_param_3];
	cvta.to.global.u64 	%rd1, %rd4;
	mov.u32 	%r1, %ctaid.x;
	mov.u32 	%r2, %tid.x;
	mov.u32 	%r89, %tid.y;
	shl.b32 	%r4, %r42, 5;
	setp.gt.u32 	%p1, %r89, 31;
	shl.b32 	%r43, %r2, 7;
	mov.u32 	%r44, _ZZN7qr_base31base_applyQt_singletile_evelyneEiiPKfPfE4outs;
	add.s32 	%r5, %r44, %r43;
	@%p1 bra 	$L__BB0_3;
	add.s32 	%r45, %r4, %r2;
	mad.lo.s32 	%r6, %r45, %r41, %r4;
	mov.u32 	%r47, _ZZN7qr_base31base_applyQt_singletile_evelyneEiiPKfPfE2Qs;
	add.s32 	%r7, %r47, %r43;
	shl.b32 	%r48, %r1, 5;
	add.s32 	%r8, %r48, 32;
	mov.u32 	%r82, %r89;
$L__BB0_2:
	add.s32 	%r49, %r6, %r82;
	add.s32 	%r50, %r49, %r8;
	mul.wide.s32 	%rd5, %r50, 4;
	add.s64 	%rd6, %rd1, %rd5;
	ld.global.f32 	%f11, [%rd6];
	shl.b32 	%r51, %r82, 2;
	add.s32 	%r52, %r5, %r51;
	st.shared.f32 	[%r52], %f11;
	mul.wide.s32 	%rd7, %r49, 4;
	add.s64 	%rd8, %rd1, %rd7;
	ld.global.f32 	%f12, [%rd8];
	add.s32 	%r53, %r7, %r51;
	st.shared.f32 	[%r53], %f12;
	add.s32 	%r10, %r82, 4;
	setp.lt.u32 	%p2, %r82, 28;
	mov.u32 	%r82, %r10;
	@%p2 bra 	$L__BB0_2;
$L__BB0_3:
	bar.sync 	0;
	add.s32 	%r11, %r89, 1;
	mad.lo.s32 	%r12, %r2, -124, %r5;
	shl.b32 	%r55, %r2, 4;
	mov.u32 	%r56, _ZZN7qr_base31base_applyQt_singletile_evelyneEiiPKfPfE5cache;
	add.s32 	%r13, %r56, %r55;
	shl.b32 	%r57, %r89, 2;
	add.s32 	%r14, %r13, %r57;
	mul.lo.s32 	%r15, %r42, %r41;
	shl.b32 	%r58, %r2, 2;
	add.s32 	%r60, %r58, %r44;
	add.s32 	%r16, %r60, 128;
	shl.b32 	%r61, %r89, 7;
	mov.u32 	%r62, _ZZN7qr_base31base_applyQt_singletile_evelyneEiiPKfPfE2Qs;
	add.s32 	%r63, %r61, %r62;
	add.s32 	%r17, %r63, 128;
	cvta.to.global.u64 	%rd2, %rd3;
	mov.b32 	%r83, 0;
$L__BB0_4:
	add.s32 	%r21, %r11, %r83;
	setp.gt.u32 	%p3, %r21, 31;
	mov.f32 	%f47, 0f00000000;
	@%p3 bra 	$L__BB0_13;
	add.s32 	%r64, %r89, %r83;
	shl.b32 	%r65, %r83, 2;
	add.s32 	%r67, %r62, %r65;
	shl.b32 	%r68, %r64, 7;
	add.s32 	%r22, %r67, %r68;
	ld.shared.f32 	%f14, [%r22+128];
	add.s32 	%r23, %r12, %r68;
	ld.shared.f32 	%f15, [%r23+128];
	fma.rn.f32 	%f47, %f14, %f15, 0f00000000;
	setp.gt.u32 	%p4, %r21, 27;
	@%p4 bra 	$L__BB0_13;
	ld.shared.f32 	%f16, [%r22+640];
	ld.shared.f32 	%f17, [%r23+640];
	fma.rn.f32 	%f47, %f16, %f17, %f47;
	setp.gt.u32 	%p5, %r21, 23;
	@%p5 bra 	$L__BB0_13;
	ld.shared.f32 	%f18, [%r22+1152];
	ld.shared.f32 	%f19, [%r23+1152];
	fma.rn.f32 	%f47, %f18, %f19, %f47;
	setp.gt.u32 	%p6, %r21, 19;
	@%p6 bra 	$L__BB0_13;
	ld.shared.f32 	%f20, [%r22+1664];
	ld.shared.f32 	%f21, [%r23+1664];
	fma.rn.f32 	%f47, %f20, %f21, %f47;
	setp.gt.u32 	%p7, %r21, 15;
	@%p7 bra 	$L__BB0_13;
	ld.shared.f32 	%f22, [%r22+2176];
	ld.shared.f32 	%f23, [%r23+2176];
	fma.rn.f32 	%f47, %f22, %f23, %f47;
	setp.gt.u32 	%p8, %r21, 11;
	@%p8 bra 	$L__BB0_13;
	ld.shared.f32 	%f24, [%r22+2688];
	ld.shared.f32 	%f25, [%r23+2688];
	fma.rn.f32 	%f47, %f24, %f25, %f47;
	setp.gt.u32 	%p9, %r21, 7;
	@%p9 bra 	$L__BB0_13;
	ld.shared.f32 	%f26, [%r22+3200];
	ld.shared.f32 	%f27, [%r23+3200];
	fma.rn.f32 	%f47, %f26, %f27, %f47;
	setp.gt.u32 	%p10, %r21, 3;
	@%p10 bra 	$L__BB0_13;
	ld.shared.f32 	%f28, [%r22+3712];
	ld.shared.f32 	%f29, [%r23+3712];
	fma.rn.f32 	%f47, %f28, %f29, %f47;
$L__BB0_13:
	setp.gt.u32 	%p11, %r21, 31;
	st.shared.f32 	[%r14], %f47;
	bar.sync 	0;
	shl.b32 	%r69, %r83, 7;
	add.s32 	%r24, %r12, %r69;
	ld.shared.f32 	%f30, [%r24];
	ld.shared.f32 	%f31, [%r13];
	add.f32 	%f32, %f30, %f31;
	ld.shared.f32 	%f33, [%r13+4];
	add.f32 	%f34, %f32, %f33;
	ld.shared.f32 	%f35, [%r13+8];
	add.f32 	%f36, %f34, %f35;
	ld.shared.f32 	%f37, [%r13+12];
	add.f32 	%f38, %f36, %f37;
	add.s32 	%r70, %r83, %r15;
	mul.wide.s32 	%rd9, %r70, 4;
	add.s64 	%rd10, %rd2, %rd9;
	ld.global.f32 	%f39, [%rd10];
	mul.f32 	%f10, %f38, %f39;
	@%p11 bra 	$L__BB0_16;
	add.s32 	%r84, %r89, %r83;
	shl.b32 	%r71, %r84, 7;
	add.s32 	%r86, %r16, %r71;
	mad.lo.s32 	%r85, %r83, 132, %r17;
$L__BB0_15:
	ld.shared.f32 	%f40, [%r85];
	mul.f32 	%f41, %f10, %f40;
	ld.shared.f32 	%f42, [%r86];
	sub.f32 	%f43, %f42, %f41;
	st.shared.f32 	[%r86], %f43;
	add.s32 	%r86, %r86, 512;
	add.s32 	%r85, %r85, 512;
	add.s32 	%r33, %r84, 4;
	add.s32 	%r72, %r84, 1;
	setp.lt.u32 	%p12, %r72, 28;
	mov.u32 	%r84, %r33;
	@%p12 bra 	$L__BB0_15;
$L__BB0_16:
	setp.ne.s32 	%p13, %r89, 0;
	@%p13 bra 	$L__BB0_18;
	ld.shared.f32 	%f44, [%r24];
	sub.f32 	%f45, %f44, %f10;
	st.shared.f32 	[%r24], %f45;
$L__BB0_18:
	bar.sync 	0;
	add.s32 	%r83, %r83, 1;
	setp.eq.s32 	%p14, %r83, 31;
	@%p14 bra 	$L__BB0_19;
	bra.uni 	$L__BB0_4;
$L__BB0_19:
	setp.gt.u32 	%p15, %r89, 31;
	@%p15 bra 	$L__BB0_22;
	add.s32 	%r73, %r4, %r2;
	add.s32 	%r76, %r43, %r57;
	add.s32 	%r88, %r44, %r76;
	mad.lo.s32 	%r78, %r73, %r41, %r89;
	shl.b32 	%r79, %r1, 5;
	add.s32 	%r80, %r78, %r79;
	add.s32 	%r81, %r80, %r4;
	add.s32 	%r87, %r81, 32;
$L__BB0_21:
	mul.wide.s32 	%rd11, %r87, 4;
	add.s64 	%rd12, %rd1, %rd11;
	ld.shared.f32 	%f46, [%r88];
	st.global.f32 	[%rd12], %f46;
	add.s32 	%r38, %r89, 4;
	add.s32 	%r88, %r88, 16;
	add.s32 	%r87, %r87, 4;
	setp.lt.u32 	%p16, %r89, 28;
	mov.u32 	%r89, %r38;
	@%p16 bra 	$L__BB0_21;
$L__BB0_22:
	ret;

}
	// .globl	_ZN7qr_base23base_applyQt_singletileEiiPKfPf
.visible .entry _ZN7qr_base23base_applyQt_singletileEiiPKfPf(
	.param .u32 _ZN7qr_base23base_applyQt_singletileEiiPKfPf_param_0,
	.param .u32 _ZN7qr_base23base_applyQt_singletileEiiPKfPf_param_1,
	.param .u64 .ptr .align 1 _ZN7qr_base23base_applyQt_singletileEiiPKfPf_param_2,
	.param .u64 .ptr .align 1 _ZN7qr_base23base_applyQt_singletileEiiPKfPf_param_3
)
{
	.local .align 16 .b8 	__local_depot1[4352];
	.reg .b64 	%SP;
	.reg .b64 	%SPL;
	.reg .pred 	%p<141>;
	.reg .b16 	%rs<11>;
	.reg .b32 	%r<111>;
	.reg .b32 	%f<509>;
	.reg .b64 	%rd<143>;

	mov.u64 	%SPL, __local_depot1;
	ld.param.u32 	%r20, [_ZN7qr_base23base_applyQt_singletileEiiPKfPf_param_0];
	ld.param.u32 	%r21, [_ZN7qr_base23base_applyQt_singletileEiiPKfPf_param_1];
	ld.param.u64 	%rd45, [_ZN7qr_base23base_applyQt_singletileEiiPKfPf_param_2];
	ld.param.u64 	%rd44, [_ZN7qr_base23base_applyQt_singletileEiiPKfPf_param_3];
	cvta.to.global.u64 	%rd1, %rd45;
	cvta.to.global.u64 	%rd2, %rd44;
	add.u64 	%rd3, %SPL, 0;
	add.u64 	%rd4, %SPL, 4096;
	add.u64 	%rd5, %SPL, 4224;
	mov.u32 	%r23, %nctaid.x;
	mov.u32 	%r24, %ntid.x;
	mul.lo.s32 	%r25, %r23, %r24;
	shl.b32 	%r1, %r21, 5;
	add.s32 	%r26, %r25, %r20;
	not.b32 	%r27, %r1;
	add.s32 	%r28, %r27, %r26;
	add.s32 	%r29, %r28, -32;
	div.s32 	%r2, %r29, %r25;
	mul.lo.s32 	%r3, %r21, %r20;
	mov.b32 	%r105, 0;
	mov.b16 	%rs9, 0;
	mov.u16 	%rs10, %rs9;
$L__BB1_1:
	add.s32 	%r30, %r105, %r3;
	mul.wide.s32 	%rd49, %r30, 4;
	add.s64 	%rd50, %rd1, %rd49;
	ld.global.f32 	%f97, [%rd50];
	mul.wide.u32 	%rd51, %r105, 4;
	add.s64 	%rd52, %rd4, %rd51;
	st.local.f32 	[%rd52], %f97;
	setp.gt.u32 	%p1, %r105, 30;
	@%p1 bra 	$L__BB1_14;
	add.s32 	%r5, %r105, %r1;
	add.s64 	%rd6, %rd3, %rd51;
	setp.gt.u32 	%p2, %r105, 15;
	mov.u32 	%r107, %r105;
	@%p2 bra 	$L__BB1_4;
	mad.lo.s32 	%r31, %r20, %r5, %r20;
	add.s32 	%r32, %r5, %r31;
	mul.wide.s32 	%rd54, %r32, 4;
	add.s64 	%rd55, %rd2, %rd54;
	ld.global.f32 	%f98, [%rd55];
	mul.wide.u32 	%rd56, %r105, 128;
	add.s64 	%rd57, %rd6, %rd56;
	st.local.f32 	[%rd57+128], %f98;
	mul.wide.s32 	%rd58, %r20, 4;
	add.s64 	%rd59, %rd55, %rd58;
	ld.global.f32 	%f99, [%rd59];
	st.local.f32 	[%rd57+256], %f99;
	add.s64 	%rd60, %rd59, %rd58;
	ld.global.f32 	%f100, [%rd60];
	st.local.f32 	[%rd57+384], %f100;
	add.s64 	%rd61, %rd60, %rd58;
	ld.global.f32 	%f101, [%rd61];
	st.local.f32 	[%rd57+512], %f101;
	add.s64 	%rd62, %rd61, %rd58;
	ld.global.f32 	%f102, [%rd62];
	st.local.f32 	[%rd57+640], %f102;
	add.s64 	%rd63, %rd62, %rd58;
	ld.global.f32 	%f103, [%rd63];
	st.local.f32 	[%rd57+768], %f103;
	add.s64 	%rd64, %rd63, %rd58;
	ld.global.f32 	%f104, [%rd64];
	st.local.f32 	[%rd57+896], %f104;
	add.s64 	%rd65, %rd64, %rd58;
	ld.global.f32 	%f105, [%rd65];
	st.local.f32 	[%rd57+1024], %f105;
	add.s64 	%rd66, %rd65, %rd58;
	ld.global.f32 	%f106, [%rd66];
	st.local.f32 	[%rd57+1152], %f106;
	add.s64 	%rd67, %rd66, %rd58;
	ld.global.f32 	%f107, [%rd67];
	st.local.f32 	[%rd57+1280], %f107;
	add.s64 	%rd68, %rd67, %rd58;
	ld.global.f32 	%f108, [%rd68];
	st.local.f32 	[%rd57+1408], %f108;
	add.s64 	%rd69, %rd68, %rd58;
	ld.global.f32 	%f109, [%rd69];
	st.local.f32 	[%rd57+1536], %f109;
	add.s64 	%rd70, %rd69, %rd58;
	ld.global.f32 	%f110, [%rd70];
	st.local.f32 	[%rd57+1664], %f110;
	add.s64 	%rd71, %rd70, %rd58;
	ld.global.f32 	%f111, [%rd71];
	st.local.f32 	[%rd57+1792], %f111;
	add.s64 	%rd72, %rd71, %rd58;
	ld.global.f32 	%f112, [%rd72];
	st.local.f32 	[%rd57+1920], %f112;
	add.s32 	%r107, %r105, 16;
	add.s64 	%rd73, %rd72, %rd58;
	ld.global.f32 	%f113, [%rd73];
	st.local.f32 	[%rd57+2048], %f113;
$L__BB1_4:
	and.b32  	%r33, %r105, 15;
	setp.eq.s32 	%p3, %r33, 15;
	@%p3 bra 	$L__BB1_14;
	not.b16 	%rs7, %rs10;
	cvt.u32.u16 	%r34, %rs7;
	and.b32  	%r8, %r34, 15;
	add.s32 	%r35, %r8, -1;
	setp.lt.u32 	%p4, %r35, 7;
	@%p4 bra 	$L__BB1_7;
	add.s32 	%r36, %r107, %r1;
	mad.lo.s32 	%r37, %r20, %r36, %r20;
	add.s32 	%r38, %r5, %r37;
	mul.wide.s32 	%rd74, %r38, 4;
	add.s64 	%rd75, %rd2, %rd74;
	ld.global.f32 	%f114, [%rd75];
	mul.wide.u32 	%rd76, %r107, 128;
	add.s64 	%rd77, %rd6, %rd76;
	st.local.f32 	[%rd77+128], %f114;
	mul.wide.s32 	%rd78, %r20, 4;
	add.s64 	%rd79, %rd75, %rd78;
	ld.global.f32 	%f115, [%rd79];
	st.local.f32 	[%rd77+256], %f115;
	add.s64 	%rd80, %rd79, %rd78;
	ld.global.f32 	%f116, [%rd80];
	st.local.f32 	[%rd77+384], %f116;
	add.s64 	%rd81, %rd80, %rd78;
	ld.global.f32 	%f117, [%rd81];
	st.local.f32 	[%rd77+512], %f117;
	add.s64 	%rd82, %rd81, %rd78;
	ld.global.f32 	%f118, [%rd82];
	st.local.f32 	[%rd77+640], %f118;
	add.s64 	%rd83, %rd82, %rd78;
	ld.global.f32 	%f119, [%rd83];
	st.local.f32 	[%rd77+768], %f119;
	add.s64 	%rd84, %rd83, %rd78;
	ld.global.f32 	%f120, [%rd84];
	st.local.f32 	[%rd77+896], %f120;
	add.s32 	%r107, %r107, 8;
	add.s64 	%rd85, %rd84, %rd78;
	ld.global.f32 	%f121, [%rd85];
	st.local.f32 	[%rd77+1024], %f121;
$L__BB1_7:
	and.b32  	%r39, %r8, 7;
	setp.eq.s32 	%p5, %r39, 0;
	@%p5 bra 	$L__BB1_14;
	not.b16 	%rs8, %rs9;
	cvt.u32.u16 	%r40, %rs8;
	and.b32  	%r41, %r40, 7;
	and.b32  	%r11, %r40, 3;
	add.s32 	%r42, %r41, -1;
	setp.lt.u32 	%p6, %r42, 3;
	@%p6 bra 	$L__BB1_10;
	add.s32 	%r43, %r107, %r1;
	mad.lo.s32 	%r44, %r20, %r43, %r20;
	add.s32 	%r45, %r5, %r44;
	mul.wide.s32 	%rd86, %r45, 4;
	add.s64 	%rd87, %rd2, %rd86;
	ld.global.f32 	%f122, [%rd87];
	mul.wide.u32 	%rd88, %r107, 128;
	add.s64 	%rd89, %rd6, %rd88;
	st.local.f32 	[%rd89+128], %f122;
	mul.wide.s32 	%rd90, %r20, 4;
	add.s64 	%rd91, %rd87, %rd90;
	ld.global.f32 	%f123, [%rd91];
	st.local.f32 	[%rd89+256], %f123;
	add.s64 	%rd92, %rd91, %rd90;
	ld.global.f32 	%f124, [%rd92];
	st.local.f32 	[%rd89+384], %f124;
	add.s32 	%r107, %r107, 4;
	add.s64 	%rd93, %rd92, %rd90;
	ld.global.f32 	%f125, [%rd93];
	st.local.f32 	[%rd89+512], %f125;
$L__BB1_10:
	setp.eq.s32 	%p7, %r11, 0;
	@%p7 bra 	$L__BB1_14;
	add.s32 	%r46, %r107, %r1;
	mad.lo.s32 	%r47, %r20, %r46, %r20;
	add.s32 	%r48, %r5, %r47;
	mul.wide.s32 	%rd94, %r48, 4;
	add.s64 	%rd7, %rd2, %rd94;
	ld.global.f32 	%f126, [%rd7];
	mul.wide.u32 	%rd95, %r107, 128;
	add.s64 	%rd8, %rd6, %rd95;
	st.local.f32 	[%rd8+128], %f126;
	setp.eq.s32 	%p8, %r11, 1;
	@%p8 bra 	$L__BB1_14;
	mul.wide.s32 	%rd9, %r20, 4;
	add.s64 	%rd10, %rd7, %rd9;
	ld.global.f32 	%f127, [%rd10];
	st.local.f32 	[%rd8+256], %f127;
	setp.eq.s32 	%p9, %r11, 2;
	@%p9 bra 	$L__BB1_14;
	add.s64 	%rd96, %rd10, %rd9;
	ld.global.f32 	%f128, [%rd96];
	st.local.f32 	[%rd8+384], %f128;
$L__BB1_14:
	add.s32 	%r105, %r105, 1;
	setp.eq.s32 	%p10, %r105, 32;
	add.s16 	%rs10, %rs10, 1;
	add.s16 	%rs9, %rs9, 1;
	@%p10 bra 	$L__BB1_15;
	bra.uni 	$L__BB1_1;
$L__BB1_15:
	setp.lt.s32 	%p11, %r2, 1;
	@%p11 bra 	$L__BB1_272;
	mov.b32 	%r109, 0;
	mov.u32 	%r51, %ctaid.x;
	mov.u32 	%r52, %tid.x;
	mad.lo.s32 	%r53, %r24, %r51, %r52;
$L__BB1_17:
	ld.param.u32 	%r102, [_ZN7qr_base23base_applyQt_singletileEiiPKfPf_param_1];
	shl.b32 	%r54, %r102, 5;
	mad.lo.s32 	%r55, %r2, %r53, %r54;
	add.s32 	%r56, %r55, %r109;
	add.s32 	%r16, %r56, 32;
	setp.ge.u32 	%p12, %r16, %r20;
	@%p12 bra 	$L__BB1_272;
	ld.param.u64 	%rd141, [_ZN7qr_base23base_applyQt_singletileEiiPKfPf_param_3];
	ld.param.u32 	%r103, [_ZN7qr_base23base_applyQt_singletileEiiPKfPf_param_1];
	mul.lo.s32 	%r58, %r103, %r20;
	shl.b32 	%r59, %r58, 5;
	add.s32 	%r60, %r59, %r16;
	cvta.to.global.u64 	%rd97, %rd141;
	mul.wide.u32 	%rd98, %r60, 4;
	add.s64 	%rd99, %rd97, %rd98;
	ld.global.f32 	%f129, [%rd99];
	add.s32 	%r61, %r60, %r20;
	mul.wide.u32 	%rd100, %r61, 4;
	add.s64 	%rd101, %rd97, %rd100;
	ld.global.f32 	%f130, [%rd101];
	add.s32 	%r62, %r61, %r20;
	mul.wide.u32 	%rd102, %r62, 4;
	add.s64 	%rd11, %rd97, %rd102;
	ld.global.f32 	%f131, [%rd11];
	add.s32 	%r63, %r62, %r20;
	mul.wide.u32 	%rd103, %r63, 4;
	add.s64 	%rd12, %rd97, %rd103;
	ld.global.f32 	%f132, [%rd12];
	st.local.v4.f32 	[%rd5], {%f129, %f130, %f131, %f132};
	add.s32 	%r64, %r63, %r20;
	mul.wide.u32 	%rd104, %r64, 4;
	add.s64 	%rd13, %rd97, %rd104;
	ld.global.f32 	%f133, [%rd13];
	add.s32 	%r65, %r64, %r20;
	mul.wide.u32 	%rd105, %r65, 4;
	add.s64 	%rd14, %rd97, %rd105;
	ld.global.f32 	%f134, [%rd14];
	add.s32 	%r66, %r65, %r20;
	mul.wide.u32 	%rd106, %r66, 4;
	add.s64 	%rd15, %rd97, %rd106;
	ld.global.f32 	%f135, [%rd15];
	add.s32 	%r67, %r66, %r20;
	mul.wide.u32 	%rd107, %r67, 4;
	add.s64 	%rd16, %rd97, %rd107;
	ld.global.f32 	%f136, [%rd16];
	st.local.v4.f32 	[%rd5+16], {%f133, %f134, %f135, %f136};
	add.s32 	%r68, %r67, %r20;
	mul.wide.u32 	%rd108, %r68, 4;
	add.s64 	%rd17, %rd97, %rd108;
	ld.global.f32 	%f137, [%rd17];
	add.s32 	%r69, %r68, %r20;
	mul.wide.u32 	%rd109, %r69, 4;
	add.s64 	%rd18, %rd97, %rd109;
	ld.global.f32 	%f138, [%rd18];
	add.s32 	%r70, %r69, %r20;
	mul.wide.u32 	%rd110, %r70, 4;
	add.s64 	%rd19, %rd97, %rd110;
	ld.global.f32 	%f139, [%rd19];
	add.s32 	%r71, %r70, %r20;
	mul.wide.u32 	%rd111, %r71, 4;
	add.s64 	%rd20, %rd97, %rd111;
	ld.global.f32 	%f140, [%rd20];
	st.local.v4.f32 	[%rd5+32], {%f137, %f138, %f139, %f140};
	add.s32 	%r72, %r71, %r20;
	mul.wide.u32 	%rd112, %r72, 4;
	add.s64 	%rd21, %rd97, %rd112;
	ld.global.f32 	%f141, [%rd21];
	add.s32 	%r73, %r72, %r20;
	mul.wide.u32 	%rd113, %r73, 4;
	add.s64 	%rd22, %rd97, %rd113;
	ld.global.f32 	%f142, [%rd22];
	add.s32 	%r74, %r73, %r20;
	mul.wide.u32 	%rd114, %r74, 4;
	add.s64 	%rd23, %rd97, %rd114;
	ld.global.f32 	%f143, [%rd23];
	add.s32 	%r75, %r74, %r20;
	mul.wide.u32 	%rd115, %r75, 4;
	add.s64 	%rd24, %rd97, %rd115;
	ld.global.f32 	%f144, [%rd24];
	st.local.v4.f32 	[%rd5+48], {%f141, %f142, %f143, %f144};
	add.s32 	%r76, %r75, %r20;
	mul.wide.u32 	%rd116, %r76, 4;
	add.s64 	%rd25, %rd97, %rd116;
	ld.global.f32 	%f145, [%rd25];
	add.s32 	%r77, %r76, %r20;
	mul.wide.u32 	%rd117, %r77, 4;
	add.s64 	%rd26, %rd97, %rd117;
	ld.global.f32 	%f146, [%rd26];
	add.s32 	%r78, %r77, %r20;
	mul.wide.u32 	%rd118, %r78, 4;
	add.s64 	%rd27, %rd97, %rd118;
	ld.global.f32 	%f147, [%rd27];
	add.s32 	%r79, %r78, %r20;
	mul.wide.u32 	%rd119, %r79, 4;
	add.s64 	%rd28, %rd97, %rd119;
	ld.global.f32 	%f148, [%rd28];
	st.local.v4.f32 	[%rd5+64], {%f145, %f146, %f147, %f148};
	add.s32 	%r80, %r79, %r20;
	mul.wide.u32 	%rd120, %r80, 4;
	add.s64 	%rd29, %rd97, %rd120;
	ld.global.f32 	%f149, [%rd29];
	add.s32 	%r81, %r80, %r20;
	mul.wide.u32 	%rd121, %r81, 4;
	add.s64 	%rd30, %rd97, %rd121;
	ld.global.f32 	%f150, [%rd30];
	add.s32 	%r82, %r81, %r20;
	mul.wide.u32 	%rd122, %r82, 4;
	add.s64 	%rd31, %rd97, %rd122;
	ld.global.f32 	%f151, [%rd31];
	add.s32 	%r83, %r82, %r20;
	mul.wide.u32 	%rd123, %r83, 4;
	add.s64 	%rd32, %rd97, %rd123;
	ld.global.f32 	%f152, [%rd32];
	st.local.v4.f32 	[%rd5+80], {%f149, %f150, %f151, %f152};
	add.s32 	%r84, %r83, %r20;
	mul.wide.u32 	%rd124, %r84, 4;
	add.s64 	%rd33, %rd97, %rd124;
	ld.global.f32 	%f153, [%rd33];
	add.s32 	%r85, %r84, %r20;
	mul.wide.u32 	%rd125, %r85, 4;
	add.s64 	%rd34, %rd97, %rd125;
	ld.global.f32 	%f154, [%rd34];
	add.s32 	%r86, %r85, %r20;
	mul.wide.u32 	%rd126, %r86, 4;
	add.s64 	%rd35, %rd97, %rd126;
	ld.global.f32 	%f155, [%rd35];
	add.s32 	%r87, %r86, %r20;
	mul.wide.u32 	%rd127, %r87, 4;
	add.s64 	%rd36, %rd97, %rd127;
	ld.global.f32 	%f156, [%rd36];
	st.local.v4.f32 	[%rd5+96], {%f153, %f154, %f155, %f156};
	add.s32 	%r88, %r87, %r20;
	mul.wide.u32 	%rd128, %r88, 4;
	add.s64 	%rd37, %rd97, %rd128;
	ld.global.f32 	%f157, [%rd37];
	add.s32 	%r89, %r88, %r20;
	mul.wide.u32 	%rd129, %r89, 4;
	add.s64 	%rd38, %rd97, %rd129;
	ld.global.f32 	%f158, [%rd38];
	add.s32 	%r90, %r89, %r20;
	mul.wide.u32 	%rd130, %r90, 4;
	add.s64 	%rd39, %rd97, %rd130;
	ld.global.f32 	%f159, [%rd39];
	add.s32 	%r91, %r90, %r20;
	mul.wide.u32 	%rd131, %r91, 4;
	add.s64 	%rd40, %rd97, %rd131;
	ld.global.f32 	%f160, [%rd40];
	st.local.v4.f32 	[%rd5+112], {%f157, %f158, %f159, %f160};
	mov.b32 	%r110, 0;
$L__BB1_19:
	cvt.u64.u32 	%rd41, %r110;
	mul.wide.u32 	%rd132, %r110, 4;
	add.s64 	%rd42, %rd5, %rd132;
	setp.ne.s32 	%p13, %r110, 0;
	mov.f32 	%f478, 0f00000000;
	@%p13 bra 	$L__BB1_21;
	ld.local.f32 	%f162, [%rd42];
	add.f32 	%f478, %f162, 0f00000000;
$L__BB1_21:
	shl.b64 	%rd133, %rd41, 2;
	add.s64 	%rd43, %rd3, %rd133;
	setp.eq.s32 	%p14, %r110, 1;
	@%p14 bra 	$L__BB1_24;
	@%p13 bra 	$L__BB1_25;
	ld.local.f32 	%f163, [%rd43+128];
	ld.local.f32 	%f164, [%rd5+4];
	fma.rn.f32 	%f478, %f163, %f164, %f478;
	bra.uni 	$L__BB1_25;
$L__BB1_24:
	ld.local.f32 	%f165, [%rd42];
	add.f32 	%f478, %f478, %f165;
$L__BB1_25:
	setp.eq.s32 	%p16, %r110, 2;
	@%p16 bra 	$L__BB1_28;
	setp.gt.u32 	%p17, %r110, 1;
	@%p17 bra 	$L__BB1_29;
	ld.local.f32 	%f166, [%rd43+256];
	ld.local.f32 	%f167, [%rd5+8];
	fma.rn.f32 	%f478, %f166, %f167, %f478;
	bra.uni 	$L__BB1_29;
$L__BB1_28:
	ld.local.f32 	%f168, [%rd42];
	add.f32 	%f478, %f478, %f168;
$L__BB1_29:
	setp.eq.s32 	%p18, %r110, 3;
	@%p18 bra 	$L__BB1_32;
	setp.gt.u32 	%p19, %r110, 2;
	@%p19 bra 	$L__BB1_33;
	ld.local.f32 	%f169, [%rd43+384];
	ld.local.f32 	%f170, [%rd5+12];
	fma.rn.f32 	%f478, %f169, %f170, %f478;
	bra.uni 	$L__BB1_33;
$L__BB1_32:
	ld.local.f32 	%f171, [%rd42];
	add.f32 	%f478, %f478, %f171;
$L__BB1_33:
	setp.eq.s32 	%p20, %r110, 4;
	@%p20 bra 	$L__BB1_36;
	setp.gt.u32 	%p21, %r110, 3;
	@%p21 bra 	$L__BB1_37;
	ld.local.f32 	%f172, [%rd43+512];
	ld.local.f32 	%f173, [%rd5+16];
	fma.rn.f32 	%f478, %f172, %f173, %f478;
	bra.uni 	$L__BB1_37;
$L__BB1_36:
	ld.local.f32 	%f174, [%rd42];
	add.f32 	%f478, %f478, %f174;
$L__BB1_37:
	setp.eq.s32 	%p22, %r110, 5;
	@%p22 bra 	$L__BB1_40;
	setp.gt.u32 	%p23, %r110, 4;
	@%p23 bra 	$L__BB1_41;
	ld.local.f32 	%f175, [%rd43+640];
	ld.local.f32 	%f176, [%rd5+20];
	fma.rn.f32 	%f478, %f175, %f176, %f478;
	bra.uni 	$L__BB1_41;
$L__BB1_40:
	ld.local.f32 	%f177, [%rd42];
	add.f32 	%f478, %f478, %f177;
$L__BB1_41:
	setp.eq.s32 	%p24, %r110, 6;
	@%p24 bra 	$L__BB1_44;
	setp.gt.u32 	%p25, %r110, 5;
	@%p25 bra 	$L__BB1_45;
	ld.local.f32 	%f178, [%rd43+768];
	ld.local.f32 	%f179, [%rd5+24];
	fma.rn.f32 	%f478, %f178, %f179, %f478;
	bra.uni 	$L__BB1_45;
$L__BB1_44:
	ld.local.f32 	%f180, [%rd42];
	add.f32 	%f478, %f478, %f180;
$L__BB1_45:
	setp.eq.s32 	%p26, %r110, 7;
	@%p26 bra 	$L__BB1_48;
	setp.gt.u32 	%p27, %r110, 6;
	@%p27 bra 	$L__BB1_49;
	ld.local.f32 	%f181, [%rd43+896];
	ld.local.f32 	%f182, [%rd5+28];
	fma.rn.f32 	%f478, %f181, %f182, %f478;
	bra.uni 	$L__BB1_49;
$L__BB1_48:
	ld.local.f32 	%f183, [%rd42];
	add.f32 	%f478, %f478, %f183;
$L__BB1_49:
	setp.eq.s32 	%p28, %r110, 8;
	@%p28 bra 	$L__BB1_52;
	setp.gt.u32 	%p29, %r110, 7;
	@%p29 bra 	$L__BB1_53;
	ld.local.f32 	%f184, [%rd43+1024];
	ld.local.f32 	%f185, [%rd5+32];
	fma.rn.f32 	%f478, %f184, %f185, %f478;
	bra.uni 	$L__BB1_53;
$L__BB1_52:
	ld.local.f32 	%f186, [%rd42];
	add.f32 	%f478, %f478, %f186;
$L__BB1_53:
	setp.eq.s32 	%p30, %r110, 9;
	@%p30 bra 	$L__BB1_56;
	setp.gt.u32 	%p31, %r110, 8;
	@%p31 bra 	$L__BB1_57;
	ld.local.f32 	%f187, [%rd43+1152];
	ld.local.f32 	%f188, [%rd5+36];
	fma.rn.f32 	%f478, %f187, %f188, %f478;
	bra.uni 	$L__BB1_57;
$L__BB1_56:
	ld.local.f32 	%f189, [%rd42];
	add.f32 	%f478, %f478, %f189;
$L__BB1_57:
	setp.eq.s32 	%p32, %r110, 10;
	@%p32 bra 	$L__BB1_60;
	setp.gt.u32 	%p33, %r110, 9;
	@%p33 bra 	$L__BB1_61;
	ld.local.f32 	%f190, [%rd43+1280];
	ld.local.f32 	%f191, [%rd5+40];
	fma.rn.f32 	%f478, %f190, %f191, %f478;
	bra.uni 	$L__BB1_61;
$L__BB1_60:
	ld.local.f32 	%f192, [%rd42];
	add.f32 	%f478, %f478, %f192;
$L__BB1_61:
	setp.eq.s32 	%p34, %r110, 11;
	@%p34 bra 	$L__BB1_64;
	setp.gt.u32 	%p35, %r110, 10;
	@%p35 bra 	$L__BB1_65;
	ld.local.f32 	%f193, [%rd43+1408];
	ld.local.f32 	%f194, [%rd5+44];
	fma.rn.f32 	%f478, %f193, %f194, %f478;
	bra.uni 	$L__BB1_65;
$L__BB1_64:
	ld.local.f32 	%f195, [%rd42];
	add.f32 	%f478, %f478, %f195;
$L__BB1_65:
	setp.eq.s32 	%p36, %r110, 12;
	@%p36 bra 	$L__BB1_68;
	setp.gt.u32 	%p37, %r110, 11;
	@%p37 bra 	$L__BB1_69;
	ld.local.f32 	%f196, [%rd43+1536];
	ld.local.f32 	%f197, [%rd5+48];
	fma.rn.f32 	%f478, %f196, %f197, %f478;
	bra.uni 	$L__BB1_69;
$L__BB1_68:
	ld.local.f32 	%f198, [%rd42];
	add.f32 	%f478, %f478, %f198;
$L__BB1_69:
	setp.eq.s32 	%p38, %r110, 13;
	@%p38 bra 	$L__BB1_72;
	setp.gt.u32 	%p39, %r110, 12;
	@%p39 bra 	$L__BB1_73;
	ld.local.f32 	%f199, [%rd43+1664];
	ld.local.f32 	%f200, [%rd5+52];
	fma.rn.f32 	%f478, %f199, %f200, %f478;
	bra.uni 	$L__BB1_73;
$L__BB1_72:
	ld.local.f32 	%f201, [%rd42];
	add.f32 	%f478, %f478, %f201;
$L__BB1_73:
	setp.eq.s32 	%p40, %r110, 14;
	@%p40 bra 	$L__BB1_76;
	setp.gt.u32 	%p41, %r110, 13;
	@%p41 bra 	$L__BB1_77;
	ld.local.f32 	%f202, [%rd43+1792];
	ld.local.f32 	%f203, [%rd5+56];
	fma.rn.f32 	%f478, %f202, %f203, %f478;
	bra.uni 	$L__BB1_77;
$L__BB1_76:
	ld.local.f32 	%f204, [%rd42];
	add.f32 	%f478, %f478, %f204;
$L__BB1_77:
	setp.eq.s32 	%p42, %r110, 15;
	@%p42 bra 	$L__BB1_80;
	setp.gt.u32 	%p43, %r110, 14;
	@%p43 bra 	$L__BB1_81;
	ld.local.f32 	%f205, [%rd43+1920];
	ld.local.f32 	%f206, [%rd5+60];
	fma.rn.f32 	%f478, %f205, %f206, %f478;
	bra.uni 	$L__BB1_81;
$L__BB1_80:
	ld.local.f32 	%f207, [%rd42];
	add.f32 	%f478, %f478, %f207;
$L__BB1_81:
	setp.eq.s32 	%p44, %r110, 16;
	@%p44 bra 	$L__BB1_84;
	setp.gt.u32 	%p45, %r110, 15;
	@%p45 bra 	$L__BB1_85;
	ld.local.f32 	%f208, [%rd43+2048];
	ld.local.f32 	%f209, [%rd5+64];
	fma.rn.f32 	%f478, %f208, %f209, %f478;
	bra.uni 	$L__BB1_85;
$L__BB1_84:
	ld.local.f32 	%f210, [%rd42];
	add.f32 	%f478, %f478, %f210;
$L__BB1_85:
	setp.eq.s32 	%p46, %r110, 17;
	@%p46 bra 	$L__BB1_88;
	setp.gt.u32 	%p47, %r110, 16;
	@%p47 bra 	$L__BB1_89;
	ld.local.f32 	%f211, [%rd43+2176];
	ld.local.f32 	%f212, [%rd5+68];
	fma.rn.f32 	%f478, %f211, %f212, %f478;
	bra.uni 	$L__BB1_89;
$L__BB1_88:
	ld.local.f32 	%f213, [%rd42];
	add.f32 	%f478, %f478, %f213;
$L__BB1_89:
	setp.eq.s32 	%p48, %r110, 18;
	@%p48 bra 	$L__BB1_92;
	setp.gt.u32 	%p49, %r110, 17;
	@%p49 bra 	$L__BB1_93;
	ld.local.f32 	%f214, [%rd43+2304];
	ld.local.f32 	%f215, [%rd5+72];
	fma.rn.f32 	%f478, %f214, %f215, %f478;
	bra.uni 	$L__BB1_93;
$L__BB1_92:
	ld.local.f32 	%f216, [%rd42];
	add.f32 	%f478, %f478, %f216;
$L__BB1_93:
	setp.eq.s32 	%p50, %r110, 19;
	@%p50 bra 	$L__BB1_96;
	setp.gt.u32 	%p51, %r110, 18;
	@%p51 bra 	$L__BB1_97;
	ld.local.f32 	%f217, [%rd43+2432];
	ld.local.f32 	%f218, [%rd5+76];
	fma.rn.f32 	%f478, %f217, %f218, %f478;
	bra.uni 	$L__BB1_97;
$L__BB1_96:
	ld.local.f32 	%f219, [%rd42];
	add.f32 	%f478, %f478, %f219;
$L__BB1_97:
	setp.eq.s32 	%p52, %r110, 20;
	@%p52 bra 	$L__BB1_100;
	setp.gt.u32 	%p53, %r110, 19;
	@%p53 bra 	$L__BB1_101;
	ld.local.f32 	%f220, [%rd43+2560];
	ld.local.f32 	%f221, [%rd5+80];
	fma.rn.f32 	%f478, %f220, %f221, %f478;
	bra.uni 	$L__BB1_101;
$L__BB1_100:
	ld.local.f32 	%f222, [%rd42];
	add.f32 	%f478, %f478, %f222;
$L__BB1_101:
	setp.eq.s32 	%p54, %r110, 21;
	@%p54 bra 	$L__BB1_104;
	setp.gt.u32 	%p55, %r110, 20;
	@%p55 bra 	$L__BB1_105;
	ld.local.f32 	%f223, [%rd43+2688];
	ld.local.f32 	%f224, [%rd5+84];
	fma.rn.f32 	%f478, %f223, %f224, %f478;
	bra.uni 	$L__BB1_105;
$L__BB1_104:
	ld.local.f32 	%f225, [%rd42];
	add.f32 	%f478, %f478, %f225;
$L__BB1_105:
	setp.eq.s32 	%p56, %r110, 22;
	@%p56 bra 	$L__BB1_108;
	setp.gt.u32 	%p57, %r110, 21;
	@%p57 bra 	$L__BB1_109;
	ld.local.f32 	%f226, [%rd43+2816];
	ld.local.f32 	%f227, [%rd5+88];
	fma.rn.f32 	%f478, %f226, %f227, %f478;
	bra.uni 	$L__BB1_109;
$L__BB1_108:
	ld.local.f32 	%f228, [%rd42];
	add.f32 	%f478, %f478, %f228;
$L__BB1_109:
	setp.eq.s32 	%p58, %r110, 23;
	@%p58 bra 	$L__BB1_112;
	setp.gt.u32 	%p59, %r110, 22;
	@%p59 bra 	$L__BB1_113;
	ld.local.f32 	%f229, [%rd43+2944];
	ld.local.f32 	%f230, [%rd5+92];
	fma.rn.f32 	%f478, %f229, %f230, %f478;
	bra.uni 	$L__BB1_113;
$L__BB1_112:
	ld.local.f32 	%f231, [%rd42];
	add.f32 	%f478, %f478, %f231;
$L__BB1_113:
	setp.eq.s32 	%p60, %r110, 24;
	@%p60 bra 	$L__BB1_116;
	setp.gt.u32 	%p61, %r110, 23;
	@%p61 bra 	$L__BB1_117;
	ld.local.f32 	%f232, [%rd43+3072];
	ld.local.f32 	%f233, [%rd5+96];
	fma.rn.f32 	%f478, %f232, %f233, %f478;
	bra.uni 	$L__BB1_117;
$L__BB1_116:
	ld.local.f32 	%f234, [%rd42];
	add.f32 	%f478, %f478, %f234;
$L__BB1_117:
	setp.eq.s32 	%p62, %r110, 25;
	@%p62 bra 	$L__BB1_120;
	setp.gt.u32 	%p63, %r110, 24;
	@%p63 bra 	$L__BB1_121;
	ld.local.f32 	%f235, [%rd43+3200];
	ld.local.f32 	%f236, [%rd5+100];
	fma.rn.f32 	%f478, %f235, %f236, %f478;
	bra.uni 	$L__BB1_121;
$L__BB1_120:
	ld.local.f32 	%f237, [%rd42];
	add.f32 	%f478, %f478, %f237;
$L__BB1_121:
	setp.eq.s32 	%p64, %r110, 26;
	@%p64 bra 	$L__BB1_124;
	setp.gt.u32 	%p65, %r110, 25;
	@%p65 bra 	$L__BB1_125;
	ld.local.f32 	%f238, [%rd43+3328];
	ld.local.f32 	%f239, [%rd5+104];
	fma.rn.f32 	%f478, %f238, %f239, %f478;
	bra.uni 	$L__BB1_125;
$L__BB1_124:
	ld.local.f32 	%f240, [%rd42];
	add.f32 	%f478, %f478, %f240;
$L__BB1_125:
	setp.eq.s32 	%p66, %r110, 27;
	@%p66 bra 	$L__BB1_128;
	setp.gt.u32 	%p67, %r110, 26;
	@%p67 bra 	$L__BB1_129;
	ld.local.f32 	%f241, [%rd43+3456];
	ld.local.f32 	%f242, [%rd5+108];
	fma.rn.f32 	%f478, %f241, %f242, %f478;
	bra.uni 	$L__BB1_129;
$L__BB1_128:
	ld.local.f32 	%f243, [%rd42];
	add.f32 	%f478, %f478, %f243;
$L__BB1_129:
	setp.eq.s32 	%p68, %r110, 28;
	@%p68 bra 	$L__BB1_132;
	setp.gt.u32 	%p69, %r110, 27;
	@%p69 bra 	$L__BB1_133;
	ld.local.f32 	%f244, [%rd43+3584];
	ld.local.f32 	%f245, [%rd5+112];
	fma.rn.f32 	%f478, %f244, %f245, %f478;
	bra.uni 	$L__BB1_133;
$L__BB1_132:
	ld.local.f32 	%f246, [%rd42];
	add.f32 	%f478, %f478, %f246;
$L__BB1_133:
	setp.eq.s32 	%p70, %r110, 29;
	@%p70 bra 	$L__BB1_136;
	setp.gt.u32 	%p71, %r110, 28;
	@%p71 bra 	$L__BB1_137;
	ld.local.f32 	%f247, [%rd43+3712];
	ld.local.f32 	%f248, [%rd5+116];
	fma.rn.f32 	%f478, %f247, %f248, %f478;
	bra.uni 	$L__BB1_137;
$L__BB1_136:
	ld.local.f32 	%f249, [%rd42];
	add.f32 	%f478, %f478, %f249;
$L__BB1_137:
	setp.eq.s32 	%p72, %r110, 30;
	@%p72 bra 	$L__BB1_140;
	setp.gt.u32 	%p73, %r110, 29;
	@%p73 bra 	$L__BB1_141;
	ld.local.f32 	%f250, [%rd43+3840];
	ld.local.f32 	%f251, [%rd5+120];
	fma.rn.f32 	%f478, %f250, %f251, %f478;
	bra.uni 	$L__BB1_141;
$L__BB1_140:
	ld.local.f32 	%f252, [%rd42];
	add.f32 	%f478, %f478, %f252;
$L__BB1_141:
	setp.eq.s32 	%p74, %r110, 31;
	@%p74 bra 	$L__BB1_144;
	setp.gt.u32 	%p75, %r110, 30;
	@%p75 bra 	$L__BB1_145;
	ld.local.f32 	%f253, [%rd43+3968];
	ld.local.f32 	%f254, [%rd5+124];
	fma.rn.f32 	%f478, %f253, %f254, %f478;
	bra.uni 	$L__BB1_145;
$L__BB1_144:
	ld.local.f32 	%f255, [%rd42];
	add.f32 	%f478, %f478, %f255;
$L__BB1_145:
	mul.wide.u32 	%rd134, %r110, 4;
	add.s64 	%rd135, %rd4, %rd134;
	ld.local.f32 	%f256, [%rd135];
	mul.f32 	%f96, %f478, %f256;
	@%p16 bra 	$L__BB1_153;
	@%p14 bra 	$L__BB1_149;
	@%p13 bra 	$L__BB1_151;
	ld.local.f32 	%f259, [%rd42];
	sub.f32 	%f260, %f259, %f96;
	st.local.f32 	[%rd42], %f260;
	ld.local.f32 	%f261, [%rd43+128];
	mul.f32 	%f262, %f96, %f261;
	ld.local.f32 	%f263, [%rd5+4];
	sub.f32 	%f264, %f263, %f262;
	st.local.f32 	[%rd5+4], %f264;
	bra.uni 	$L__BB1_150;
$L__BB1_149:
	ld.local.f32 	%f257, [%rd42];
	sub.f32 	%f258, %f257, %f96;
	st.local.f32 	[%rd42], %f258;
$L__BB1_150:
	@%p16 bra 	$L__BB1_153;
$L__BB1_151:
	setp.gt.u32 	%p80, %r110, 1;
	@%p80 bra 	$L__BB1_154;
	ld.local.f32 	%f267, [%rd43+256];
	mul.f32 	%f268, %f96, %f267;
	ld.local.f32 	%f269, [%rd5+8];
	sub.f32 	%f270, %f269, %f268;
	st.local.f32 	[%rd5+8], %f270;
	bra.uni 	$L__BB1_154;
$L__BB1_153:
	ld.local.f32 	%f265, [%rd42];
	sub.f32 	%f266, %f265, %f96;
	st.local.f32 	[%rd42], %f266;
$L__BB1_154:
	@%p18 bra 	$L__BB1_157;
	setp.gt.u32 	%p82, %r110, 2;
	@%p82 bra 	$L__BB1_158;
	ld.local.f32 	%f271, [%rd43+384];
	mul.f32 	%f272, %f96, %f271;
	ld.local.f32 	%f273, [%rd5+12];
	sub.f32 	%f274, %f273, %f272;
	st.local.f32 	[%rd5+12], %f274;
	bra.uni 	$L__BB1_158;
$L__BB1_157:
	ld.local.f32 	%f275, [%rd42];
	sub.f32 	%f276, %f275, %f96;
	st.local.f32 	[%rd42], %f276;
$L__BB1_158:
	@%p20 bra 	$L__BB1_161;
	setp.gt.u32 	%p84, %r110, 3;
	@%p84 bra 	$L__BB1_162;
	ld.local.f32 	%f277, [%rd43+512];
	mul.f32 	%f278, %f96, %f277;
	ld.local.f32 	%f279, [%rd5+16];
	sub.f32 	%f280, %f279, %f278;
	st.local.f32 	[%rd5+16], %f280;
	bra.uni 	$L__BB1_162;
$L__BB1_161:
	ld.local.f32 	%f281, [%rd42];
	sub.f32 	%f282, %f281, %f96;
	st.local.f32 	[%rd42], %f282;
$L__BB1_162:
	@%p22 bra 	$L__BB1_165;
	setp.gt.u32 	%p86, %r110, 4;
	@%p86 bra 	$L__BB1_166;
	ld.local.f32 	%f283, [%rd43+640];
	mul.f32 	%f284, %f96, %f283;
	ld.local.f32 	%f285, [%rd5+20];
	sub.f32 	%f286, %f285, %f284;
	st.local.f32 	[%rd5+20], %f286;
	bra.uni 	$L__BB1_166;
$L__BB1_165:
	ld.local.f32 	%f287, [%rd42];
	sub.f32 	%f288, %f287, %f96;
	st.local.f32 	[%rd42], %f288;
$L__BB1_166:
	setp.eq.s32 	%p87, %r110, 6;
	@%p87 bra 	$L__BB1_169;
	setp.gt.u32 	%p88, %r110, 5;
	@%p88 bra 	$L__BB1_170;
	ld.local.f32 	%f289, [%rd43+768];
	mul.f32 	%f290, %f96, %f289;
	ld.local.f32 	%f291, [%rd5+24];
	sub.f32 	%f292, %f291, %f290;
	st.local.f32 	[%rd5+24], %f292;
	bra.uni 	$L__BB1_170;
$L__BB1_169:
	ld.local.f32 	%f293, [%rd42];
	sub.f32 	%f294, %f293, %f96;
	st.local.f32 	[%rd42], %f294;
$L__BB1_170:
	setp.eq.s32 	%p89, %r110, 7;
	@%p89 bra 	$L__BB1_173;
	setp.gt.u32 	%p90, %r110, 6;
	@%p90 bra 	$L__BB1_174;
	ld.local.f32 	%f295, [%rd43+896];
	mul.f32 	%f296, %f96, %f295;
	ld.local.f32 	%f297, [%rd5+28];
	sub.f32 	%f298, %f297, %f296;
	st.local.f32 	[%rd5+28], %f298;
	bra.uni 	$L__BB1_174;
$L__BB1_173:
	ld.local.f32 	%f299, [%rd42];
	sub.f32 	%f300, %f299, %f96;
	st.local.f32 	[%rd42], %f300;
$L__BB1_174:
	setp.eq.s32 	%p91, %r110, 8;
	@%p91 bra 	$L__BB1_177;
	setp.gt.u32 	%p92, %r110, 7;
	@%p92 bra 	$L__BB1_178;
	ld.local.f32 	%f301, [%rd43+1024];
	mul.f32 	%f302, %f96, %f301;
	ld.local.f32 	%f303, [%rd5+32];
	sub.f32 	%f304, %f303, %f302;
	st.local.f32 	[%rd5+32], %f304;
	bra.uni 	$L__BB1_178;
$L__BB1_177:
	ld.local.f32 	%f305, [%rd42];
	sub.f32 	%f306, %f305, %f96;
	st.local.f32 	[%rd42], %f306;
$L__BB1_178:
	setp.eq.s32 	%p93, %r110, 9;
	@%p93 bra 	$L__BB1_181;
	setp.gt.u32 	%p94, %r110, 8;
	@%p94 bra 	$L__BB1_182;
	ld.local.f32 	%f307, [%rd43+1152];
	mul.f32 	%f308, %f96, %f307;
	ld.local.f32 	%f309, [%rd5+36];
	sub.f32 	%f310, %f309, %f308;
	st.local.f32 	[%rd5+36], %f310;
	bra.uni 	$L__BB1_182;
$L__BB1_181:
	ld.local.f32 	%f311, [%rd42];
	sub.f32 	%f312, %f311, %f96;
	st.local.f32 	[%rd42], %f312;
$L__BB1_182:
	setp.eq.s32 	%p95, %r110, 10;
	@%p95 bra 	$L__BB1_185;
	setp.gt.u32 	%p96, %r110, 9;
	@%p96 bra 	$L__BB1_186;
	ld.local.f32 	%f313, [%rd43+1280];
	mul.f32 	%f314, %f96, %f313;
	ld.local.f32 	%f315, [%rd5+40];
	sub.f32 	%f316, %f315, %f314;
	st.local.f32 	[%rd5+40], %f316;
	bra.uni 	$L__BB1_186;
$L__BB1_185:
	ld.local.f32 	%f317, [%rd42];
	sub.f32 	%f318, %f317, %f96;
	st.local.f32 	[%rd42], %f318;
$L__BB1_186:
	setp.eq.s32 	%p97, %r110, 11;
	@%p97 bra 	$L__BB1_189;
	setp.gt.u32 	%p98, %r110, 10;
	@%p98 bra 	$L__BB1_190;
	ld.local.f32 	%f319, [%rd43+1408];
	mul.f32 	%f320, %f96, %f319;
	ld.local.f32 	%f321, [%rd5+44];
	sub.f32 	%f322, %f321, %f320;
	st.local.f32 	[%rd5+44], %f322;
	bra.uni 	$L__BB1_190;
$L__BB1_189:
	ld.local.f32 	%f323, [%rd42];
	sub.f32 	%f324, %f323, %f96;
	st.local.f32 	[%rd42], %f324;
$L__BB1_190:
	setp.eq.s32 	%p99, %r110, 12;
	@%p99 bra 	$L__BB1_193;
	setp.gt.u32 	%p100, %r110, 11;
	@%p100 bra 	$L__BB1_194;
	ld.local.f32 	%f325, [%rd43+1536];
	mul.f32 	%f326, %f96, %f325;
	ld.local.f32 	%f327, [%rd5+48];
	sub.f32 	%f328, %f327, %f326;
	st.local.f32 	[%rd5+48], %f328;
	bra.uni 	$L__BB1_194;
$L__BB1_193:
	ld.local.f32 	%f329, [%rd42];
	sub.f32 	%f330, %f329, %f96;
	st.local.f32 	[%rd42], %f330;
$L__BB1_194:
	setp.eq.s32 	%p101, %r110, 13;
	@%p101 bra 	$L__BB1_197;
	setp.gt.u32 	%p102, %r110, 12;
	@%p102 bra 	$L__BB1_198;
	ld.local.f32 	%f331, [%rd43+1664];
	mul.f32 	%f332, %f96, %f331;
	ld.local.f32 	%f333, [%rd5+52];
	sub.f32 	%f334, %f333, %f332;
	st.local.f32 	[%rd5+52], %f334;
	bra.uni 	$L__BB1_198;
$L__BB1_197:
	ld.local.f32 	%f335, [%rd42];
	sub.f32 	%f336, %f335, %f96;
	st.local.f32 	[%rd42], %f336;
$L__BB1_198:
	setp.eq.s32 	%p103, %r110, 14;
	@%p103 bra 	$L__BB1_201;
	setp.gt.u32 	%p104, %r110, 13;
	@%p104 bra 	$L__BB1_202;
	ld.local.f32 	%f337, [%rd43+1792];
	mul.f32 	%f338, %f96, %f337;
	ld.local.f32 	%f339, [%rd5+56];
	sub.f32 	%f340, %f339, %f338;
	st.local.f32 	[%rd5+56], %f340;
	bra.uni 	$L__BB1_202;
$L__BB1_201:
	ld.local.f32 	%f341, [%rd42];
	sub.f32 	%f342, %f341, %f96;
	st.local.f32 	[%rd42], %f342;
$L__BB1_202:
	setp.eq.s32 	%p105, %r110, 15;
	@%p105 bra 	$L__BB1_205;
	setp.gt.u32 	%p106, %r110, 14;
	@%p106 bra 	$L__BB1_206;
	ld.local.f32 	%f343, [%rd43+1920];
	mul.f32 	%f344, %f96, %f343;
	ld.local.f32 	%f345, [%rd5+60];
	sub.f32 	%f346, %f345, %f344;
	st.local.f32 	[%rd5+60], %f346;
	bra.uni 	$L__BB1_206;
$L__BB1_205:
	ld.local.f32 	%f347, [%rd42];
	sub.f32 	%f348, %f347, %f96;
	st.local.f32 	[%rd42], %f348;
$L__BB1_206:
	setp.eq.s32 	%p107, %r110, 16;
	@%p107 bra 	$L__BB1_209;
	setp.gt.u32 	%p108, %r110, 15;
	@%p108 bra 	$L__BB1_210;
	ld.local.f32 	%f349, [%rd43+2048];
	mul.f32 	%f350, %f96, %f349;
	ld.local.f32 	%f351, [%rd5+64];
	sub.f32 	%f352, %f351, %f350;
	st.local.f32 	[%rd5+64], %f352;
	bra.uni 	$L__BB1_210;
$L__BB1_209:
	ld.local.f32 	%f353, [%rd42];
	sub.f32 	%f354, %f353, %f96;
	st.local.f32 	[%rd42], %f354;
$L__BB1_210:
	setp.eq.s32 	%p109, %r110, 17;
	@%p109 bra 	$L__BB1_213;
	setp.gt.u32 	%p110, %r110, 16;
	@%p110 bra 	$L__BB1_214;
	ld.local.f32 	%f355, [%rd43+2176];
	mul.f32 	%f356, %f96, %f355;
	ld.local.f32 	%f357, [%rd5+68];
	sub.f32 	%f358, %f357, %f356;
	st.local.f32 	[%rd5+68], %f358;
	bra.uni 	$L__BB1_214;
$L__BB1_213:
	ld.local.f32 	%f359, [%rd42];
	sub.f32 	%f360, %f359, %f96;
	st.local.f32 	[%rd42], %f360;
$L__BB1_214:
	setp.eq.s32 	%p111, %r110, 18;
	@%p111 bra 	$L__BB1_217;
	setp.gt.u32 	%p112, %r110, 17;
	@%p112 bra 	$L__BB1_218;
	ld.local.f32 	%f361, [%rd43+2304];
	mul.f32 	%f362, %f96, %f361;
	ld.local.f32 	%f363, [%rd5+72];
	sub.f32 	%f364, %f363, %f362;
	st.local.f32 	[%rd5+72], %f364;
	bra.uni 	$L__BB1_218;
$L__BB1_217:
	ld.local.f32 	%f365, [%rd42];
	sub.f32 	%f366, %f365, %f96;
	st.local.f32 	[%rd42], %f366;
$L__BB1_218:
	setp.eq.s32 	%p113, %r110, 19;
	@%p113 bra 	$L__BB1_221;
	setp.gt.u32 	%p114, %r110, 18;
	@%p114 bra 	$L__BB1_222;
	ld.local.f32 	%f367, [%rd43+2432];
	mul.f32 	%f368, %f96, %f367;
	ld.local.f32 	%f369, [%rd5+76];
	sub.f32 	%f370, %f369, %f368;
	st.local.f32 	[%rd5+76], %f370;
	bra.uni 	$L__BB1_222;
$L__BB1_221:
	ld.local.f32 	%f371, [%rd42];
	sub.f32 	%f372, %f371, %f96;
	st.local.f32 	[%rd42], %f372;
$L__BB1_222:
	setp.eq.s32 	%p115, %r110, 20;
	@%p115 bra 	$L__BB1_225;
	setp.gt.u32 	%p116, %r110, 19;
	@%p116 bra 	$L__BB1_226;
	ld.local.f32 	%f373, [%rd43+2560];
	mul.f32 	%f374, %f96, %f373;
	ld.local.f32 	%f375, [%rd5+80];
	sub.f32 	%f376, %f375, %f374;
	st.local.f32 	[%rd5+80], %f376;
	bra.uni 	$L__BB1_226;
$L__BB1_225:
	ld.local.f32 	%f377, [%rd42];
	sub.f32 	%f378, %f377, %f96;
	st.local.f32 	[%rd42], %f378;
$L__BB1_226:
	setp.eq.s32 	%p117, %r110, 21;
	@%p117 bra 	$L__BB1_229;
	setp.gt.u32 	%p118, %r110, 20;
	@%p118 bra 	$L__BB1_230;
	ld.local.f32 	%f379, [%rd43+2688];
	mul.f32 	%f380, %f96, %f379;
	ld.local.f32 	%f381, [%rd5+84];
	sub.f32 	%f382, %f381, %f380;
	st.local.f32 	[%rd5+84], %f382;
	bra.uni 	$L__BB1_230;
$L__BB1_229:
	ld.local.f32 	%f383, [%rd42];
	sub.f32 	%f384, %f383, %f96;
	st.local.f32 	[%rd42], %f384;
$L__BB1_230:
	setp.eq.s32 	%p119, %r110, 22;
	@%p119 bra 	$L__BB1_233;
	setp.gt.u32 	%p120, %r110, 21;
	@%p120 bra 	$L__BB1_234;
	ld.local.f32 	%f385, [%rd43+2816];
	mul.f32 	%f386, %f96, %f385;
	ld.local.f32 	%f387, [%rd5+88];
	sub.f32 	%f388, %f387, %f386;
	st.local.f32 	[%rd5+88], %f388;
	bra.uni 	$L__BB1_234;
$L__BB1_233:
	ld.local.f32 	%f389, [%rd42];
	sub.f32 	%f390, %f389, %f96;
	st.local.f32 	[%rd42], %f390;
$L__BB1_234:
	setp.eq.s32 	%p121, %r110, 23;
	@%p121 bra 	$L__BB1_237;
	setp.gt.u32 	%p122, %r110, 22;
	@%p122 bra 	$L__BB1_238;
	ld.local.f32 	%f391, [%rd43+2944];
	mul.f32 	%f392, %f96, %f391;
	ld.local.f32 	%f393, [%rd5+92];
	sub.f32 	%f394, %f393, %f392;
	st.local.f32 	[%rd5+92], %f394;
	bra.uni 	$L__BB1_238;
$L__BB1_237:
	ld.local.f32 	%f395, [%rd42];
	sub.f32 	%f396, %f395, %f96;
	st.local.f32 	[%rd42], %f396;
$L__BB1_238:
	setp.eq.s32 	%p123, %r110, 24;
	@%p123 bra 	$L__BB1_241;
	setp.gt.u32 	%p124, %r110, 23;
	@%p124 bra 	$L__BB1_242;
	ld.local.f32 	%f397, [%rd43+3072];
	mul.f32 	%f398, %f96, %f397;
	ld.local.f32 	%f399, [%rd5+96];
	sub.f32 	%f400, %f399, %f398;
	st.local.f32 	[%rd5+96], %f400;
	bra.uni 	$L__BB1_242;
$L__BB1_241:
	ld.local.f32 	%f401, [%rd42];
	sub.f32 	%f402, %f401, %f96;
	st.local.f32 	[%rd42], %f402;
$L__BB1_242:
	setp.eq.s32 	%p125, %r110, 25;
	@%p125 bra 	$L__BB1_245;
	setp.gt.u32 	%p126, %r110, 24;
	@%p126 bra 	$L__BB1_246;
	ld.local.f32 	%f403, [%rd43+3200];
	mul.f32 	%f404, %f96, %f403;
	ld.local.f32 	%f405, [%rd5+100];
	sub.f32 	%f406, %f405, %f404;
	st.local.f32 	[%rd5+100], %f406;
	bra.uni 	$L__BB1_246;
$L__BB1_245:
	ld.local.f32 	%f407, [%rd42];
	sub.f32 	%f408, %f407, %f96;
	st.local.f32 	[%rd42], %f408;
$L__BB1_246:
	setp.eq.s32 	%p127, %r110, 26;
	@%p127 bra 	$L__BB1_249;
	setp.gt.u32 	%p128, %r110, 25;
	@%p128 bra 	$L__BB1_250;
	ld.local.f32 	%f409, [%rd43+3328];
	mul.f32 	%f410, %f96, %f409;
	ld.local.f32 	%f411, [%rd5+104];
	sub.f32 	%f412, %f411, %f410;
	st.local.f32 	[%rd5+104], %f412;
	bra.uni 	$L__BB1_250;
$L__BB1_249:
	ld.local.f32 	%f413, [%rd42];
	sub.f32 	%f414, %f413, %f96;
	st.local.f32 	[%rd42], %f414;
$L__BB1_250:
	setp.eq.s32 	%p129, %r110, 27;
	@%p129 bra 	$L__BB1_253;
	setp.gt.u32 	%p130, %r110, 26;
	@%p130 bra 	$L__BB1_254;
	ld.local.f32 	%f415, [%rd43+3456];
	mul.f32 	%f416, %f96, %f415;
	ld.local.f32 	%f417, [%rd5+108];
	sub.f32 	%f418, %f417, %f416;
	st.local.f32 	[%rd5+108], %f418;
	bra.uni 	$L__BB1_254;
$L__BB1_253:
	ld.local.f32 	%f419, [%rd42];
	sub.f32 	%f420, %f419, %f96;
	st.local.f32 	[%rd42], %f420;
$L__BB1_254:
	setp.eq.s32 	%p131, %r110, 28;
	@%p131 bra 	$L__BB1_257;
	setp.gt.u32 	%p132, %r110, 27;
	@%p132 bra 	$L__BB1_258;
	ld.local.f32 	%f421, [%rd43+3584];
	mul.f32 	%f422, %f96, %f421;
	ld.local.f32 	%f423, [%rd5+112];
	sub.f32 	%f424, %f423, %f422;
	st.local.f32 	[%rd5+112], %f424;
	bra.uni 	$L__BB1_258;
$L__BB1_257:
	ld.local.f32 	%f425, [%rd42];
	sub.f32 	%f426, %f425, %f96;
	st.local.f32 	[%rd42], %f426;
$L__BB1_258:
	setp.eq.s32 	%p133, %r110, 29;
	@%p133 bra 	$L__BB1_261;
	setp.gt.u32 	%p134, %r110, 28;
	@%p134 bra 	$L__BB1_262;
	ld.local.f32 	%f427, [%rd43+3712];
	mul.f32 	%f428, %f96, %f427;
	ld.local.f32 	%f429, [%rd5+116];
	sub.f32 	%f430, %f429, %f428;
	st.local.f32 	[%rd5+116], %f430;
	bra.uni 	$L__BB1_262;
$L__BB1_261:
	ld.local.f32 	%f431, [%rd42];
	sub.f32 	%f432, %f431, %f96;
	st.local.f32 	[%rd42], %f432;
$L__BB1_262:
	setp.eq.s32 	%p135, %r110, 30;
	@%p135 bra 	$L__BB1_265;
	setp.gt.u32 	%p136, %r110, 29;
	@%p136 bra 	$L__BB1_266;
	ld.local.f32 	%f433, [%rd43+3840];
	mul.f32 	%f434, %f96, %f433;
	ld.local.f32 	%f435, [%rd5+120];
	sub.f32 	%f436, %f435, %f434;
	st.local.f32 	[%rd5+120], %f436;
	bra.uni 	$L__BB1_266;
$L__BB1_265:
	ld.local.f32 	%f437, [%rd42];
	sub.f32 	%f438, %f437, %f96;
	st.local.f32 	[%rd42], %f438;
$L__BB1_266:
	setp.eq.s32 	%p137, %r110, 31;
	@%p137 bra 	$L__BB1_269;
	setp.gt.u32 	%p138, %r110, 30;
	@%p138 bra 	$L__BB1_270;
	ld.local.f32 	%f439, [%rd43+3968];
	mul.f32 	%f440, %f96, %f439;
	ld.local.f32 	%f441, [%rd5+124];
	sub.f32 	%f442, %f441, %f440;
	st.local.f32 	[%rd5+124], %f442;
	bra.uni 	$L__BB1_270;
$L__BB1_269:
	ld.local.f32 	%f443, [%rd42];
	sub.f32 	%f444, %f443, %f96;
	st.local.f32 	[%rd42], %f444;
$L__BB1_270:
	add.s32 	%r110, %r110, 1;
	setp.ne.s32 	%p139, %r110, 32;
	@%p139 bra 	$L__BB1_19;
	ld.param.u64 	%rd142, [_ZN7qr_base23base_applyQt_singletileEiiPKfPf_param_3];
	ld.param.u32 	%r104, [_ZN7qr_base23base_applyQt_singletileEiiPKfPf_param_1];
	ld.local.v4.f32 	{%f445, %f446, %f447, %f448}, [%rd5];
	mov.u32 	%r92, %ntid.x;
	mov.u32 	%r93, %ctaid.x;
	mov.u32 	%r94, %tid.x;
	mad.lo.s32 	%r95, %r92, %r93, %r94;
	shl.b32 	%r96, %r104, 5;
	mad.lo.s32 	%r97, %r2, %r95, %r96;
	add.s32 	%r98, %r97, %r109;
	mad.lo.s32 	%r99, %r96, %r20, %r98;
	add.s32 	%r100, %r99, 32;
	cvta.to.global.u64 	%rd136, %rd142;
	mul.wide.u32 	%rd137, %r100, 4;
	add.s64 	%rd138, %rd136, %rd137;
	st.global.f32 	[%rd138], %f445;
	add.s32 	%r101, %r100, %r20;
	mul.wide.u32 	%rd139, %r101, 4;
	add.s64 	%rd140, %rd136, %rd139;
	st.global.f32 	[%rd140], %f446;
	st.global.f32 	[%rd11], %f447;
	st.global.f32 	[%rd12], %f448;
	ld.local.v4.f32 	{%f449, %f450, %f451, %f452}, [%rd5+16];
	st.global.f32 	[%rd13], %f449;
	st.global.f32 	[%rd14], %f450;
	st.global.f32 	[%rd15], %f451;
	st.global.f32 	[%rd16], %f452;
	ld.local.v4.f32 	{%f453, %f454, %f455, %f456}, [%rd5+32];
	st.global.f32 	[%rd17], %f453;
	st.global.f32 	[%rd18], %f454;
	st.global.f32 	[%rd19], %f455;
	st.global.f32 	[%rd20], %f456;
	ld.local.v4.f32 	{%f457, %f458, %f459, %f460}, [%rd5+48];
	st.global.f32 	[%rd21], %f457;
	st.global.f32 	[%rd22], %f458;
	st.global.f32 	[%rd23], %f459;
	st.global.f32 	[%rd24], %f460;
	ld.local.v4.f32 	{%f461, %f462, %f463, %f464}, [%rd5+64];
	st.global.f32 	[%rd25], %f461;
	st.global.f32 	[%rd26], %f462;
	st.global.f32 	[%rd27], %f463;
	st.global.f32 	[%rd28], %f464;
	ld.local.v4.f32 	{%f465, %f466, %f467, %f468}, [%rd5+80];
	st.global.f32 	[%rd29], %f465;
	st.global.f32 	[%rd30], %f466;
	st.global.f32 	[%rd31], %f467;
	st.global.f32 	[%rd32], %f468;
	ld.local.v4.f32 	{%f469, %f470, %f471, %f472}, [%rd5+96];
	st.global.f32 	[%rd33], %f469;
	st.global.f32 	[%rd34], %f470;
	st.global.f32 	[%rd35], %f471;
	st.global.f32 	[%rd36], %f472;
	ld.local.v4.f32 	{%f473, %f474, %f475, %f476}, [%rd5+112];
	st.global.f32 	[%rd37], %f473;
	st.global.f32 	[%rd38], %f474;
	st.global.f32 	[%rd39], %f475;
	st.global.f32 	[%rd40], %f476;
	add.s32 	%r109, %r109, 1;
	setp.ne.s32 	%p140, %r109, %r2;
	@%p140 bra 	$L__BB1_17;
$L__BB1_272:
	ret;

}
	// .globl	_ZN7qr_base23base_applyQt_doubletileEiiiPKfPf
.visible .entry _ZN7qr_base23base_applyQt_doubletileEiiiPKfPf(
	.param .u32 _ZN7qr_base23base_applyQt_doubletileEiiiPKfPf_param_0,
	.param .u32 _ZN7qr_base23base_applyQt_doubletileEiiiPKfPf_param_1,
	.param .u32 _ZN7qr_base23base_applyQt_doubletileEiiiPKfPf_param_2,
	.param .u64 .ptr .align 1 _ZN7qr_base23base_applyQt_doubletileEiiiPKfPf_param_3,
	.param .u64 .ptr .align 1 _ZN7qr_base23base_applyQt_doubletileEiiiPKfPf_param_4
)
{
	.reg .pred 	%p<21>;
	.reg .b32 	%r<110>;
	.reg .b32 	%f<73>;
	.reg .b64 	%rd<17>;
	// demoted variable
	.shared .align 4 .b8 _ZZN7qr_base23base_applyQt_doubletileEiiiPKfPfE4outs[8192];
	// demoted variable
	.shared .align 4 .b8 _ZZN7qr_base23base_applyQt_doubletileEiiiPKfPfE2Qs[4096];
	// demoted variable
	.shared .align 4 .b8 _ZZN7qr_base23base_applyQt_doubletileEiiiPKfPfE5cache[512];
	ld.param.u32 	%r48, [_ZN7qr_base23base_applyQt_doubletileEiiiPKfPf_param_0];
	ld.param.u32 	%r49, [_ZN7qr_base23base_applyQt_doubletileEiiiPKfPf_param_1];
	ld.param.u32 	%r50, [_ZN7qr_base23base_applyQt_doubletileEiiiPKfPf_param_2];
	ld.param.u64 	%rd3, [_ZN7qr_base23base_applyQt_doubletileEiiiPKfPf_param_3];
	ld.param.u64 	%rd4, [_ZN7qr_base23base_applyQt_doubletileEiiiPKfPf_param_4];
	cvta.to.global.u64 	%rd1, %rd4;
	mov.u32 	%r1, %ctaid.x;
	mov.u32 	%r2, %tid.x;
	mov.u32 	%r109, %tid.y;
	shl.b32 	%r4, %r49, 5;
	shl.b32 	%r51, %r1, 5;
	add.s32 	%r5, %r51, 32;
	shl.b32 	%r6, %r50, 5;
	setp.gt.u32 	%p1, %r109, 31;
	shl.b32 	%r52, %r2, 7;
	mov.u32 	%r53, _ZZN7qr_base23base_applyQt_doubletileEiiiPKfPfE4outs;
	add.s32 	%r7, %r53, %r52;
	@%p1 bra 	$L__BB2_3;
	add.s32 	%r54, %r4, %r2;
	add.s32 	%r55, %r4, %r5;
	mad.lo.s32 	%r8, %r54, %r48, %r55;
	add.s32 	%r56, %r54, %r6;
	mad.lo.s32 	%r9, %r56, %r48, %r4;
	mov.u32 	%r58, _ZZN7qr_base23base_applyQt_doubletileEiiiPKfPfE2Qs;
	add.s32 	%r10, %r58, %r52;
	mov.u32 	%r100, %r109;
$L__BB2_2:
	add.s32 	%r59, %r8, %r100;
	mul.wide.s32 	%rd5, %r59, 4;
	add.s64 	%rd6, %rd1, %rd5;
	ld.global.f32 	%f12, [%rd6];
	shl.b32 	%r60, %r100, 2;
	add.s32 	%r61, %r7, %r60;
	st.shared.f32 	[%r61], %f12;
	add.s32 	%r62, %r9, %r100;
	add.s32 	%r63, %r62, %r5;
	mul.wide.s32 	%rd7, %r63, 4;
	add.s64 	%rd8, %rd1, %rd7;
	ld.global.f32 	%f13, [%rd8];
	st.shared.f32 	[%r61+4096], %f13;
	mul.wide.s32 	%rd9, %r62, 4;
	add.s64 	%rd10, %rd1, %rd9;
	ld.global.f32 	%f14, [%rd10];
	add.s32 	%r64, %r10, %r60;
	st.shared.f32 	[%r64], %f14;
	add.s32 	%r12, %r100, 4;
	setp.lt.u32 	%p2, %r100, 28;
	mov.u32 	%r100, %r12;
	@%p2 bra 	$L__BB2_2;
$L__BB2_3:
	bar.sync 	0;
	mad.lo.s32 	%r13, %r2, -124, %r7;
	shl.b32 	%r66, %r2, 4;
	mov.u32 	%r67, _ZZN7qr_base23base_applyQt_doubletileEiiiPKfPfE5cache;
	add.s32 	%r14, %r67, %r66;
	shl.b32 	%r68, %r109, 2;
	add.s32 	%r15, %r14, %r68;
	mad.lo.s32 	%r16, %r49, %r48, %r6;
	max.u32 	%r69, %r109, 28;
	sub.s32 	%r70, %r69, %r109;
	add.s32 	%r17, %r70, 3;
	shl.b32 	%r71, %r109, 7;
	add.s32 	%r18, %r13, %r71;
	and.b32  	%r19, %r17, 12;
	add.s32 	%r20, %r109, 4;
	add.s32 	%r21, %r109, 8;
	add.s32 	%r22, %r109, 12;
	shl.b32 	%r72, %r2, 2;
	add.s32 	%r74, %r72, %r53;
	add.s32 	%r23, %r74, 5632;
	cvta.to.global.u64 	%rd2, %rd3;
	mov.b32 	%r101, 0;
$L__BB2_4:
	setp.gt.u32 	%p3, %r109, 31;
	shl.b32 	%r75, %r101, 2;
	mov.u32 	%r76, _ZZN7qr_base23base_applyQt_doubletileEiiiPKfPfE2Qs;
	add.s32 	%r77, %r76, %r75;
	add.s32 	%r25, %r77, %r71;
	mov.f32 	%f72, 0f00000000;
	@%p3 bra 	$L__BB2_13;
	setp.lt.u32 	%p4, %r109, 28;
	ld.shared.f32 	%f16, [%r25];
	ld.shared.f32 	%f17, [%r18+4096];
	fma.rn.f32 	%f72, %f16, %f17, 0f00000000;
	@%p4 bra 	$L__BB2_6;
	bra.uni 	$L__BB2_13;
$L__BB2_6:
	setp.gt.u32 	%p5, %r109, 23;
	ld.shared.f32 	%f18, [%r25+512];
	ld.shared.f32 	%f19, [%r18+4608];
	fma.rn.f32 	%f72, %f18, %f19, %f72;
	@%p5 bra 	$L__BB2_13;
	setp.gt.u32 	%p6, %r109, 19;
	ld.shared.f32 	%f20, [%r25+1024];
	ld.shared.f32 	%f21, [%r18+5120];
	fma.rn.f32 	%f72, %f20, %f21, %f72;
	@%p6 bra 	$L__BB2_13;
	setp.gt.u32 	%p7, %r109, 15;
	ld.shared.f32 	%f22, [%r25+1536];
	ld.shared.f32 	%f23, [%r18+5632];
	fma.rn.f32 	%f72, %f22, %f23, %f72;
	@%p7 bra 	$L__BB2_13;
	setp.gt.u32 	%p8, %r109, 11;
	ld.shared.f32 	%f24, [%r25+2048];
	ld.shared.f32 	%f25, [%r18+6144];
	fma.rn.f32 	%f72, %f24, %f25, %f72;
	@%p8 bra 	$L__BB2_13;
	setp.gt.u32 	%p9, %r109, 7;
	ld.shared.f32 	%f26, [%r25+2560];
	ld.shared.f32 	%f27, [%r18+6656];
	fma.rn.f32 	%f72, %f26, %f27, %f72;
	@%p9 bra 	$L__BB2_13;
	setp.gt.u32 	%p10, %r109, 3;
	ld.shared.f32 	%f28, [%r25+3072];
	ld.shared.f32 	%f29, [%r18+7168];
	fma.rn.f32 	%f72, %f28, %f29, %f72;
	@%p10 bra 	$L__BB2_13;
	ld.shared.f32 	%f30, [%r25+3584];
	ld.shared.f32 	%f31, [%r18+7680];
	fma.rn.f32 	%f72, %f30, %f31, %f72;
$L__BB2_13:
	setp.ne.s32 	%p11, %r109, 0;
	st.shared.f32 	[%r15], %f72;
	bar.sync 	0;
	shl.b32 	%r79, %r101, 7;
	add.s32 	%r29, %r13, %r79;
	ld.shared.f32 	%f10, [%r29];
	ld.shared.f32 	%f32, [%r14];
	add.f32 	%f33, %f10, %f32;
	ld.shared.f32 	%f34, [%r14+4];
	add.f32 	%f35, %f33, %f34;
	ld.shared.f32 	%f36, [%r14+8];
	add.f32 	%f37, %f35, %f36;
	ld.shared.f32 	%f38, [%r14+12];
	add.f32 	%f39, %f37, %f38;
	add.s32 	%r80, %r16, %r101;
	mul.wide.s32 	%rd11, %r80, 4;
	add.s64 	%rd12, %rd2, %rd11;
	ld.global.f32 	%f40, [%rd12];
	mul.f32 	%f11, %f39, %f40;
	@%p11 bra 	$L__BB2_15;
	sub.f32 	%f41, %f10, %f11;
	st.shared.f32 	[%r29], %f41;
$L__BB2_15:
	setp.gt.u32 	%p12, %r109, 31;
	@%p12 bra 	$L__BB2_23;
	setp.eq.s32 	%p13, %r19, 12;
	mov.u32 	%r102, %r109;
	@%p13 bra 	$L__BB2_20;
	setp.eq.s32 	%p14, %r19, 0;
	ld.shared.f32 	%f42, [%r25];
	mul.f32 	%f43, %f11, %f42;
	ld.shared.f32 	%f44, [%r18+4096];
	sub.f32 	%f45, %f44, %f43;
	st.shared.f32 	[%r18+4096], %f45;
	mov.u32 	%r102, %r20;
	@%p14 bra 	$L__BB2_20;
	setp.eq.s32 	%p15, %r19, 4;
	ld.shared.f32 	%f46, [%r25+512];
	mul.f32 	%f47, %f11, %f46;
	ld.shared.f32 	%f48, [%r18+4608];
	sub.f32 	%f49, %f48, %f47;
	st.shared.f32 	[%r18+4608], %f49;
	mov.u32 	%r102, %r21;
	@%p15 bra 	$L__BB2_20;
	ld.shared.f32 	%f50, [%r25+1024];
	mul.f32 	%f51, %f11, %f50;
	ld.shared.f32 	%f52, [%r18+5120];
	sub.f32 	%f53, %f52, %f51;
	st.shared.f32 	[%r18+5120], %f53;
	mov.u32 	%r102, %r22;
$L__BB2_20:
	setp.lt.u32 	%p16, %r17, 12;
	@%p16 bra 	$L__BB2_23;
	shl.b32 	%r81, %r102, 7;
	shl.b32 	%r82, %r101, 2;
	add.s32 	%r83, %r81, %r82;
	mov.u32 	%r84, _ZZN7qr_base23base_applyQt_doubletileEiiiPKfPfE2Qs;
	add.s32 	%r85, %r84, %r83;
	add.s32 	%r104, %r85, 1024;
	add.s32 	%r103, %r23, %r81;
$L__BB2_22:
	ld.shared.f32 	%f54, [%r104+-1024];
	mul.f32 	%f55, %f11, %f54;
	ld.shared.f32 	%f56, [%r103+-1536];
	sub.f32 	%f57, %f56, %f55;
	st.shared.f32 	[%r103+-1536], %f57;
	ld.shared.f32 	%f58, [%r104+-512];
	mul.f32 	%f59, %f11, %f58;
	ld.shared.f32 	%f60, [%r103+-1024];
	sub.f32 	%f61, %f60, %f59;
	st.shared.f32 	[%r103+-1024], %f61;
	ld.shared.f32 	%f62, [%r104];
	mul.f32 	%f63, %f11, %f62;
	ld.shared.f32 	%f64, [%r103+-512];
	sub.f32 	%f65, %f64, %f63;
	st.shared.f32 	[%r103+-512], %f65;
	ld.shared.f32 	%f66, [%r104+512];
	mul.f32 	%f67, %f11, %f66;
	ld.shared.f32 	%f68, [%r103];
	sub.f32 	%f69, %f68, %f67;
	st.shared.f32 	[%r103], %f69;
	add.s32 	%r36, %r102, 16;
	add.s32 	%r104, %r104, 2048;
	add.s32 	%r103, %r103, 2048;
	setp.lt.u32 	%p17, %r102, 16;
	mov.u32 	%r102, %r36;
	@%p17 bra 	$L__BB2_22;
$L__BB2_23:
	bar.sync 	0;
	add.s32 	%r101, %r101, 1;
	setp.eq.s32 	%p18, %r101, 32;
	@%p18 bra 	$L__BB2_24;
	bra.uni 	$L__BB2_4;
$L__BB2_24:
	setp.gt.u32 	%p19, %r109, 31;
	@%p19 bra 	$L__BB2_27;
	add.s32 	%r86, %r4, %r2;
	add.s32 	%r87, %r86, %r6;
	shl.b32 	%r89, %r109, 2;
	add.s32 	%r90, %r52, %r89;
	mov.u32 	%r91, _ZZN7qr_base23base_applyQt_doubletileEiiiPKfPfE4outs;
	add.s32 	%r92, %r90, %r91;
	add.s32 	%r108, %r92, 4096;
	mad.lo.s32 	%r93, %r86, %r48, %r109;
	add.s32 	%r95, %r93, %r51;
	add.s32 	%r96, %r95, %r4;
	add.s32 	%r107, %r96, 32;
	mad.lo.s32 	%r97, %r87, %r48, %r109;
	add.s32 	%r98, %r97, %r51;
	add.s32 	%r99, %r98, %r4;
	add.s32 	%r106, %r99, 32;
$L__BB2_26:
	mul.wide.s32 	%rd13, %r107, 4;
	add.s64 	%rd14, %rd1, %rd13;
	mul.wide.s32 	%rd15, %r106, 4;
	add.s64 	%rd16, %rd1, %rd15;
	ld.shared.f32 	%f70, [%r108+-4096];
	st.global.f32 	[%rd14], %f70;
	ld.shared.f32 	%f71, [%r108];
	st.global.f32 	[%rd16], %f71;
	add.s32 	%r44, %r109, 4;
	add.s32 	%r108, %r108, 16;
	add.s32 	%r107, %r107, 4;
	add.s32 	%r106, %r106, 4;
	setp.lt.u32 	%p20, %r109, 28;
	mov.u32 	%r109, %r44;
	@%p20 bra 	$L__BB2_26;
$L__BB2_27:
	ret;

}
	// .globl	_ZN7qr_base22base_calcQR_singletileEiiPfS0_
.visible .entry _ZN7qr_base22base_calcQR_singletileEiiPfS0_(
	.param .u32 _ZN7qr_base22base_calcQR_singletileEiiPfS0__param_0,
	.param .u32 _ZN7qr_base22base_calcQR_singletileEiiPfS0__param_1,
	.param .u64 .ptr .align 1 _ZN7qr_base22base_calcQR_singletileEiiPfS0__param_2,
	.param .u64 .ptr .align 1 _ZN7qr_base22base_calcQR_singletileEiiPfS0__param_3
)
{
	.reg .pred 	%p<63>;
	.reg .b16 	%rs<17>;
	.reg .b32 	%r<165>;
	.reg .b32 	%f<177>;
	.reg .b64 	%rd<10>;
	.reg .b64 	%fd<55>;
	// demoted variable
	.shared .align 4 .b8 _ZZN7qr_base22base_calcQR_singletileEiiPfS0_E4outs[4096];
	// demoted variable
	.shared .align 4 .b8 _ZZN7qr_base22base_calcQR_singletileEiiPfS0_E5cache[128];
	// demoted variable
	.shared .align 4 .f32 _ZZN7qr_base22base_calcQR_singletileEiiPfS0_E7tauvals_$_0;
	// demoted variable
	.shared .align 4 .f32 _ZZN7qr_base22base_calcQR_singletileEiiPfS0_E7tauvals_$_1;
	ld.param.u32 	%r46, [_ZN7qr_base22base_calcQR_singletileEiiPfS0__param_0];
	ld.param.u32 	%r47, [_ZN7qr_base22base_calcQR_singletileEiiPfS0__param_1];
	ld.param.u64 	%rd3, [_ZN7qr_base22base_calcQR_singletileEiiPfS0__param_3];
	cvta.to.global.u64 	%rd4, %rd3;
	mov.u32 	%r1, %tid.x;
	mov.u32 	%r2, %tid.y;
	shl.b32 	%r48, %r47, 5;
	add.s32 	%r49, %r48, %r1;
	add.s32 	%r50, %r48, %r2;
	mad.lo.s32 	%r51, %r49, %r46, %r50;
	mul.wide.s32 	%rd5, %r51, 4;
	add.s64 	%rd1, %rd4, %rd5;
	ld.global.f32 	%f34, [%rd1];
	shl.b32 	%r52, %r1, 7;
	mov.u32 	%r53, _ZZN7qr_base22base_calcQR_singletileEiiPfS0_E4outs;
	add.s32 	%r3, %r53, %r52;
	shl.b32 	%r54, %r2, 2;
	add.s32 	%r4, %r3, %r54;
	st.shared.f32 	[%r4], %f34;
	bar.sync 	0;
	mov.f64 	%fd20, 0d4000000000000000;
	{
	.reg .b32 %temp; 
	mov.b64 	{%temp, %r5}, %fd20;
	}
	and.b32  	%r6, %r5, 2146435072;
	setp.eq.s32 	%p2, %r6, 1062207488;
	setp.lt.s32 	%p3, %r5, 0;
	selp.b32 	%r7, 0, 2146435072, %p3;
	and.b32  	%r55, %r5, 2147483647;
	setp.ne.s32 	%p4, %r55, 1071644672;
	and.pred  	%p1, %p2, %p4;
	or.b32  	%r8, %r7, -2147483648;
	mul.lo.s32 	%r9, %r47, %r46;
	min.u32 	%r10, %r2, %r1;
	mov.b32 	%r153, 0;
	mov.b16 	%rs14, 0;
	mov.u16 	%rs15, %rs14;
	mov.u16 	%rs16, %rs14;
$L__BB3_1:
	setp.ne.s32 	%p5, %r2, 0;
	not.b16 	%rs10, %rs15;
	cvt.u32.u16 	%r56, %rs10;
	and.b32  	%r12, %r56, 7;
	add.s32 	%r13, %r12, -1;
	sub.s32 	%r14, 31, %r153;
	setp.le.u32 	%p6, %r1, %r153;
	shl.b32 	%r57, %r153, 2;
	add.s32 	%r15, %r3, %r57;
	or.pred  	%p7, %p5, %p6;
	@%p7 bra 	$L__BB3_3;
	ld.shared.f32 	%f35, [%r15];
	mul.f32 	%f36, %f35, %f35;
	shl.b32 	%r58, %r1, 2;
	mov.u32 	%r59, _ZZN7qr_base22base_calcQR_singletileEiiPfS0_E5cache;
	add.s32 	%r60, %r59, %r58;
	st.shared.f32 	[%r60], %f36;
$L__BB3_3:
	or.b32  	%r61, %r1, %r2;
	setp.ne.s32 	%p8, %r61, 0;
	bar.sync 	0;
	@%p8 bra 	$L__BB3_33;
	add.s32 	%r62, %r153, -16;
	setp.lt.u32 	%p9, %r62, 15;
	mov.f32 	%f168, 0f00000000;
	mov.u32 	%r157, %r153;
	@%p9 bra 	$L__BB3_7;
	and.b32  	%r63, %r14, -16;
	neg.s32 	%r155, %r63;
	mov.u32 	%r65, _ZZN7qr_base22base_calcQR_singletileEiiPfS0_E5cache;
	add.s32 	%r66, %r65, %r57;
	add.s32 	%r154, %r66, 32;
	mov.f32 	%f168, 0f00000000;
	mov.u32 	%r157, %r153;
$L__BB3_6:
	.pragma "nounroll";
	ld.shared.f32 	%f40, [%r154+-28];
	add.f32 	%f41, %f168, %f40;
	ld.shared.f32 	%f42, [%r154+-24];
	add.f32 	%f43, %f41, %f42;
	ld.shared.f32 	%f44, [%r154+-20];
	add.f32 	%f45, %f43, %f44;
	ld.shared.f32 	%f46, [%r154+-16];
	add.f32 	%f47, %f45, %f46;
	ld.shared.f32 	%f48, [%r154+-12];
	add.f32 	%f49, %f47, %f48;
	ld.shared.f32 	%f50, [%r154+-8];
	add.f32 	%f51, %f49, %f50;
	ld.shared.f32 	%f52, [%r154+-4];
	add.f32 	%f53, %f51, %f52;
	ld.shared.f32 	%f54, [%r154];
	add.f32 	%f55, %f53, %f54;
	ld.shared.f32 	%f56, [%r154+4];
	add.f32 	%f57, %f55, %f56;
	ld.shared.f32 	%f58, [%r154+8];
	add.f32 	%f59, %f57, %f58;
	ld.shared.f32 	%f60, [%r154+12];
	add.f32 	%f61, %f59, %f60;
	ld.shared.f32 	%f62, [%r154+16];
	add.f32 	%f63, %f61, %f62;
	ld.shared.f32 	%f64, [%r154+20];
	add.f32 	%f65, %f63, %f64;
	ld.shared.f32 	%f66, [%r154+24];
	add.f32 	%f67, %f65, %f66;
	ld.shared.f32 	%f68, [%r154+28];
	add.f32 	%f69, %f67, %f68;
	add.s32 	%r157, %r157, 16;
	ld.shared.f32 	%f70, [%r154+32];
	add.f32 	%f168, %f69, %f70;
	add.s32 	%r155, %r155, 16;
	add.s32 	%r154, %r154, 64;
	setp.ne.s32 	%p10, %r155, 0;
	@%p10 bra 	$L__BB3_6;
$L__BB3_7:
	and.b32  	%r67, %r14, 15;
	setp.eq.s32 	%p11, %r67, 0;
	@%p11 bra 	$L__BB3_17;
	not.b16 	%rs11, %rs16;
	cvt.u32.u16 	%r68, %rs11;
	and.b32  	%r25, %r68, 15;
	add.s32 	%r69, %r25, -1;
	setp.lt.u32 	%p12, %r69, 7;
	@%p12 bra 	$L__BB3_10;
	shl.b32 	%r70, %r157, 2;
	mov.u32 	%r71, _ZZN7qr_base22base_calcQR_singletileEiiPfS0_E5cache;
	add.s32 	%r72, %r71, %r70;
	ld.shared.f32 	%f72, [%r72+4];
	add.f32 	%f73, %f168, %f72;
	ld.shared.f32 	%f74, [%r72+8];
	add.f32 	%f75, %f73, %f74;
	ld.shared.f32 	%f76, [%r72+12];
	add.f32 	%f77, %f75, %f76;
	ld.shared.f32 	%f78, [%r72+16];
	add.f32 	%f79, %f77, %f78;
	ld.shared.f32 	%f80, [%r72+20];
	add.f32 	%f81, %f79, %f80;
	ld.shared.f32 	%f82, [%r72+24];
	add.f32 	%f83, %f81, %f82;
	ld.shared.f32 	%f84, [%r72+28];
	add.f32 	%f85, %f83, %f84;
	add.s32 	%r157, %r157, 8;
	ld.shared.f32 	%f86, [%r72+32];
	add.f32 	%f168, %f85, %f86;
$L__BB3_10:
	and.b32  	%r73, %r25, 7;
	setp.eq.s32 	%p13, %r73, 0;
	@%p13 bra 	$L__BB3_17;
	and.b32  	%r28, %r12, 3;
	setp.lt.u32 	%p14, %r13, 3;
	@%p14 bra 	$L__BB3_13;
	shl.b32 	%r74, %r157, 2;
	mov.u32 	%r75, _ZZN7qr_base22base_calcQR_singletileEiiPfS0_E5cache;
	add.s32 	%r76, %r75, %r74;
	ld.shared.f32 	%f88, [%r76+4];
	add.f32 	%f89, %f168, %f88;
	ld.shared.f32 	%f90, [%r76+8];
	add.f32 	%f91, %f89, %f90;
	ld.shared.f32 	%f92, [%r76+12];
	add.f32 	%f93, %f91, %f92;
	add.s32 	%r157, %r157, 4;
	ld.shared.f32 	%f94, [%r76+16];
	add.f32 	%f168, %f93, %f94;
$L__BB3_13:
	setp.eq.s32 	%p15, %r28, 0;
	@%p15 bra 	$L__BB3_17;
	shl.b32 	%r77, %r157, 2;
	mov.u32 	%r78, _ZZN7qr_base22base_calcQR_singletileEiiPfS0_E5cache;
	add.s32 	%r31, %r78, %r77;
	ld.shared.f32 	%f95, [%r31+4];
	add.f32 	%f168, %f168, %f95;
	setp.eq.s32 	%p16, %r28, 1;
	@%p16 bra 	$L__BB3_17;
	ld.shared.f32 	%f96, [%r31+8];
	add.f32 	%f168, %f168, %f96;
	setp.eq.s32 	%p17, %r28, 2;
	@%p17 bra 	$L__BB3_17;
	ld.shared.f32 	%f97, [%r31+12];
	add.f32 	%f168, %f168, %f97;
$L__BB3_17:
	setp.lt.s32 	%p18, %r5, 0;
	setp.eq.s32 	%p19, %r6, 1062207488;
	cvt.f64.f32 	%fd1, %f168;
	shl.b32 	%r79, %r153, 7;
	mov.u32 	%r80, _ZZN7qr_base22base_calcQR_singletileEiiPfS0_E4outs;
	add.s32 	%r81, %r80, %r79;
	shl.b32 	%r82, %r153, 2;
	add.s32 	%r83, %r81, %r82;
	ld.shared.f32 	%f15, [%r83];
	cvt.f64.f32 	%fd2, %f15;
	{
	.reg .b32 %temp; 
	mov.b64 	{%temp, %r32}, %fd2;
	}
	abs.f64 	%fd3, %fd2;
	{ // callseq 0, 0
	.param .b64 param0;
	st.param.f64 	[param0], %fd3;
	.param .b64 retval0;
	call.uni (retval0), 
	__internal_accurate_pow, 
	(
	param0
	);
	ld.param.f64 	%fd21, [retval0];
	} // callseq 0
	setp.lt.s32 	%p21, %r32, 0;
	neg.f64 	%fd23, %fd21;
	selp.f64 	%fd24, %fd23, %fd21, %p19;
	selp.f64 	%fd25, %fd24, %fd21, %p21;
	setp.eq.f32 	%p22, %f15, 0f00000000;
	selp.b32 	%r84, %r32, 0, %p19;
	or.b32  	%r85, %r84, 2146435072;
	selp.b32 	%r86, %r85, %r84, %p18;
	mov.b32 	%r87, 0;
	mov.b64 	%fd26, {%r87, %r86};
	selp.f64 	%fd52, %fd26, %fd25, %p22;
	add.f64 	%fd27, %fd2, 0d4000000000000000;
	{
	.reg .b32 %temp; 
	mov.b64 	{%temp, %r88}, %fd27;
	}
	and.b32  	%r89, %r88, 2146435072;
	setp.ne.s32 	%p23, %r89, 2146435072;
	@%p23 bra 	$L__BB3_22;
	setp.num.f32 	%p24, %f15, %f15;
	@%p24 bra 	$L__BB3_20;
	mov.f64 	%fd28, 0d4000000000000000;
	add.rn.f64 	%fd52, %fd2, %fd28;
	bra.uni 	$L__BB3_22;
$L__BB3_20:
	setp.neu.f64 	%p25, %fd3, 0d7FF0000000000000;
	@%p25 bra 	$L__BB3_22;
	setp.lt.s32 	%p26, %r32, 0;
	selp.b32 	%r90, %r8, %r7, %p1;
	selp.b32 	%r91, %r90, %r7, %p26;
	mov.b32 	%r92, 0;
	mov.b64 	%fd52, {%r92, %r91};
$L__BB3_22:
	setp.lt.s32 	%p27, %r5, 0;
	setp.eq.s32 	%p28, %r6, 1062207488;
	setp.eq.f32 	%p30, %f15, 0f3F800000;
	selp.f64 	%fd29, 0d3FF0000000000000, %fd52, %p30;
	add.f64 	%fd30, %fd29, %fd1;
	sqrt.rn.f64 	%fd31, %fd30;
	cvt.rn.f32.f64 	%f98, %fd31;
	setp.gt.f32 	%p31, %f15, 0f00000000;
	neg.f32 	%f99, %f98;
	selp.f32 	%f100, %f98, %f99, %p31;
	add.f32 	%f16, %f15, %f100;
	cvt.f64.f32 	%fd8, %f16;
	{
	.reg .b32 %temp; 
	mov.b64 	{%temp, %r33}, %fd8;
	}
	abs.f64 	%fd9, %fd8;
	{ // callseq 1, 0
	.param .b64 param0;
	st.param.f64 	[param0], %fd9;
	.param .b64 retval0;
	call.uni (retval0), 
	__internal_accurate_pow, 
	(
	param0
	);
	ld.param.f64 	%fd32, [retval0];
	} // callseq 1
	setp.lt.s32 	%p32, %r33, 0;
	neg.f64 	%fd34, %fd32;
	selp.f64 	%fd35, %fd34, %fd32, %p28;
	selp.f64 	%fd36, %fd35, %fd32, %p32;
	setp.eq.f32 	%p33, %f16, 0f00000000;
	selp.b32 	%r93, %r33, 0, %p28;
	or.b32  	%r94, %r93, 2146435072;
	selp.b32 	%r95, %r94, %r93, %p27;
	mov.b32 	%r96, 0;
	mov.b64 	%fd37, {%r96, %r95};
	selp.f64 	%fd53, %fd37, %fd36, %p33;
	add.f64 	%fd38, %fd8, 0d4000000000000000;
	{
	.reg .b32 %temp; 
	mov.b64 	{%temp, %r97}, %fd38;
	}
	and.b32  	%r98, %r97, 2146435072;
	setp.ne.s32 	%p34, %r98, 2146435072;
	@%p34 bra 	$L__BB3_27;
	setp.num.f32 	%p35, %f16, %f16;
	@%p35 bra 	$L__BB3_25;
	mov.f64 	%fd39, 0d4000000000000000;
	add.rn.f64 	%fd53, %fd8, %fd39;
	bra.uni 	$L__BB3_27;
$L__BB3_25:
	setp.neu.f64 	%p36, %fd9, 0d7FF0000000000000;
	@%p36 bra 	$L__BB3_27;
	setp.lt.s32 	%p37, %r33, 0;
	selp.b32 	%r99, %r8, %r7, %p1;
	selp.b32 	%r100, %r99, %r7, %p37;
	mov.b32 	%r101, 0;
	mov.b64 	%fd53, {%r101, %r100};
$L__BB3_27:
	setp.lt.s32 	%p38, %r5, 0;
	setp.eq.s32 	%p39, %r6, 1062207488;
	setp.eq.f32 	%p41, %f16, 0f3F800000;
	selp.f64 	%fd40, 0d3FF0000000000000, %fd53, %p41;
	add.f64 	%fd41, %fd40, %fd1;
	sqrt.rn.f64 	%fd42, %fd41;
	cvt.rn.f32.f64 	%f101, %fd42;
	div.rn.f32 	%f17, %f16, %f101;
	cvt.f64.f32 	%fd14, %f17;
	{
	.reg .b32 %temp; 
	mov.b64 	{%temp, %r34}, %fd14;
	}
	abs.f64 	%fd15, %fd14;
	{ // callseq 2, 0
	.param .b64 param0;
	st.param.f64 	[param0], %fd15;
	.param .b64 retval0;
	call.uni (retval0), 
	__internal_accurate_pow, 
	(
	param0
	);
	ld.param.f64 	%fd43, [retval0];
	} // callseq 2
	setp.lt.s32 	%p42, %r34, 0;
	neg.f64 	%fd45, %fd43;
	selp.f64 	%fd46, %fd45, %fd43, %p39;
	selp.f64 	%fd47, %fd46, %fd43, %p42;
	setp.eq.f32 	%p43, %f17, 0f00000000;
	selp.b32 	%r102, %r34, 0, %p39;
	or.b32  	%r103, %r102, 2146435072;
	selp.b32 	%r104, %r103, %r102, %p38;
	mov.b32 	%r105, 0;
	mov.b64 	%fd48, {%r105, %r104};
	selp.f64 	%fd54, %fd48, %fd47, %p43;
	add.f64 	%fd49, %fd14, 0d4000000000000000;
	{
	.reg .b32 %temp; 
	mov.b64 	{%temp, %r106}, %fd49;
	}
	and.b32  	%r107, %r106, 2146435072;
	setp.ne.s32 	%p44, %r107, 2146435072;
	@%p44 bra 	$L__BB3_32;
	setp.num.f32 	%p45, %f17, %f17;
	@%p45 bra 	$L__BB3_30;
	mov.f64 	%fd50, 0d4000000000000000;
	add.rn.f64 	%fd54, %fd14, %fd50;
	bra.uni 	$L__BB3_32;
$L__BB3_30:
	setp.neu.f64 	%p46, %fd15, 0d7FF0000000000000;
	@%p46 bra 	$L__BB3_32;
	setp.lt.s32 	%p47, %r34, 0;
	selp.b32 	%r108, %r8, %r7, %p1;
	selp.b32 	%r109, %r108, %r7, %p47;
	mov.b32 	%r110, 0;
	mov.b64 	%fd54, {%r110, %r109};
$L__BB3_32:
	ld.param.u64 	%rd9, [_ZN7qr_base22base_calcQR_singletileEiiPfS0__param_2];
	setp.eq.f32 	%p48, %f17, 0f3F800000;
	add.f64 	%fd51, %fd54, %fd54;
	cvt.rn.f32.f64 	%f102, %fd51;
	selp.f32 	%f103, 0f40000000, %f102, %p48;
	st.shared.f32 	[_ZZN7qr_base22base_calcQR_singletileEiiPfS0_E7tauvals_$_0], %f103;
	st.shared.f32 	[_ZZN7qr_base22base_calcQR_singletileEiiPfS0_E7tauvals_$_1], %f16;
	add.s32 	%r111, %r153, %r9;
	cvta.to.global.u64 	%rd6, %rd9;
	mul.wide.s32 	%rd7, %r111, 4;
	add.s64 	%rd8, %rd6, %rd7;
	st.global.f32 	[%rd8], %f103;
$L__BB3_33:
	setp.gt.u32 	%p49, %r153, %r10;
	mov.f32 	%f176, 0f00000000;
	@%p49 bra 	$L__BB3_45;
	add.s32 	%r112, %r153, -24;
	setp.lt.u32 	%p50, %r112, 7;
	mov.f32 	%f176, 0f00000000;
	mov.u32 	%r162, %r153;
	@%p50 bra 	$L__BB3_37;
	mov.b32 	%r161, 0;
	mov.f32 	%f176, 0f00000000;
	mov.u32 	%r162, %r153;
$L__BB3_36:
	.pragma "nounroll";
	shl.b32 	%r114, %r162, 7;
	mov.u32 	%r115, _ZZN7qr_base22base_calcQR_singletileEiiPfS0_E4outs;
	add.s32 	%r116, %r115, %r114;
	shl.b32 	%r117, %r153, 2;
	add.s32 	%r118, %r116, %r117;
	ld.shared.f32 	%f108, [%r118+128];
	shl.b32 	%r119, %r2, 2;
	add.s32 	%r120, %r116, %r119;
	ld.shared.f32 	%f109, [%r120+128];
	fma.rn.f32 	%f110, %f108, %f109, %f176;
	ld.shared.f32 	%f111, [%r118+256];
	ld.shared.f32 	%f112, [%r120+256];
	fma.rn.f32 	%f113, %f111, %f112, %f110;
	ld.shared.f32 	%f114, [%r118+384];
	ld.shared.f32 	%f115, [%r120+384];
	fma.rn.f32 	%f116, %f114, %f115, %f113;
	ld.shared.f32 	%f117, [%r118+512];
	ld.shared.f32 	%f118, [%r120+512];
	fma.rn.f32 	%f119, %f117, %f118, %f116;
	ld.shared.f32 	%f120, [%r118+640];
	ld.shared.f32 	%f121, [%r120+640];
	fma.rn.f32 	%f122, %f120, %f121, %f119;
	ld.shared.f32 	%f123, [%r118+768];
	ld.shared.f32 	%f124, [%r120+768];
	fma.rn.f32 	%f125, %f123, %f124, %f122;
	ld.shared.f32 	%f126, [%r118+896];
	ld.shared.f32 	%f127, [%r120+896];
	fma.rn.f32 	%f128, %f126, %f127, %f125;
	add.s32 	%r162, %r162, 8;
	ld.shared.f32 	%f129, [%r118+1024];
	ld.shared.f32 	%f130, [%r120+1024];
	fma.rn.f32 	%f176, %f129, %f130, %f128;
	add.s32 	%r161, %r161, 8;
	and.b32  	%r121, %r14, -8;
	setp.ne.s32 	%p51, %r161, %r121;
	@%p51 bra 	$L__BB3_36;
$L__BB3_37:
	and.b32  	%r122, %r14, 7;
	setp.eq.s32 	%p52, %r122, 0;
	@%p52 bra 	$L__BB3_45;
	add.s32 	%r123, %r12, -1;
	setp.lt.u32 	%p53, %r123, 3;
	@%p53 bra 	$L__BB3_40;
	shl.b32 	%r124, %r162, 7;
	mov.u32 	%r125, _ZZN7qr_base22base_calcQR_singletileEiiPfS0_E4outs;
	add.s32 	%r126, %r125, %r124;
	shl.b32 	%r127, %r153, 2;
	add.s32 	%r128, %r126, %r127;
	ld.shared.f32 	%f132, [%r128+128];
	shl.b32 	%r129, %r2, 2;
	add.s32 	%r130, %r126, %r129;
	ld.shared.f32 	%f133, [%r130+128];
	fma.rn.f32 	%f134, %f132, %f133, %f176;
	ld.shared.f32 	%f135, [%r128+256];
	ld.shared.f32 	%f136, [%r130+256];
	fma.rn.f32 	%f137, %f135, %f136, %f134;
	ld.shared.f32 	%f138, [%r128+384];
	ld.shared.f32 	%f139, [%r130+384];
	fma.rn.f32 	%f140, %f138, %f139, %f137;
	add.s32 	%r162, %r162, 4;
	ld.shared.f32 	%f141, [%r128+512];
	ld.shared.f32 	%f142, [%r130+512];
	fma.rn.f32 	%f176, %f141, %f142, %f140;
$L__BB3_40:
	and.b32  	%r131, %r12, 3;
	setp.eq.s32 	%p54, %r131, 0;
	@%p54 bra 	$L__BB3_45;
	and.b16  	%rs12, %rs14, 3;
	setp.eq.s16 	%p55, %rs12, 2;
	@%p55 bra 	$L__BB3_43;
	shl.b32 	%r132, %r162, 7;
	mov.u32 	%r133, _ZZN7qr_base22base_calcQR_singletileEiiPfS0_E4outs;
	add.s32 	%r134, %r133, %r132;
	shl.b32 	%r135, %r153, 2;
	add.s32 	%r136, %r134, %r135;
	ld.shared.f32 	%f144, [%r136+128];
	shl.b32 	%r137, %r2, 2;
	add.s32 	%r138, %r134, %r137;
	ld.shared.f32 	%f145, [%r138+128];
	fma.rn.f32 	%f146, %f144, %f145, %f176;
	add.s32 	%r162, %r162, 2;
	ld.shared.f32 	%f147, [%r136+256];
	ld.shared.f32 	%f148, [%r138+256];
	fma.rn.f32 	%f176, %f147, %f148, %f146;
$L__BB3_43:
	and.b16  	%rs13, %rs14, 1;
	setp.eq.b16 	%p56, %rs13, 1;
	@%p56 bra 	$L__BB3_45;
	shl.b32 	%r139, %r162, 7;
	mov.u32 	%r140, _ZZN7qr_base22base_calcQR_singletileEiiPfS0_E4outs;
	add.s32 	%r141, %r140, %r139;
	shl.b32 	%r142, %r153, 2;
	add.s32 	%r143, %r141, %r142;
	ld.shared.f32 	%f149, [%r143+128];
	shl.b32 	%r144, %r2, 2;
	add.s32 	%r145, %r141, %r144;
	ld.shared.f32 	%f150, [%r145+128];
	fma.rn.f32 	%f176, %f149, %f150, %f176;
$L__BB3_45:
	setp.gt.u32 	%p57, %r153, %r10;
	shl.b32 	%r146, %r2, 2;
	mov.u32 	%r147, _ZZN7qr_base22base_calcQR_singletileEiiPfS0_E4outs;
	add.s32 	%r148, %r147, %r146;
	shl.b32 	%r149, %r153, 7;
	add.s32 	%r150, %r148, %r149;
	ld.shared.f32 	%f30, [%r150];
	shl.b32 	%r151, %r153, 2;
	add.s32 	%r152, %r3, %r151;
	ld.shared.f32 	%f31, [%r152];
	bar.sync 	0;
	@%p57 bra 	$L__BB3_51;
	setp.le.u32 	%p58, %r1, %r153;
	ld.shared.f32 	%f151, [_ZZN7qr_base22base_calcQR_singletileEiiPfS0_E7tauvals_$_1];
	div.rn.f32 	%f152, %f176, %f151;
	add.f32 	%f153, %f30, %f152;
	ld.shared.f32 	%f154, [_ZZN7qr_base22base_calcQR_singletileEiiPfS0_E7tauvals_$_0];
	mul.f32 	%f32, %f154, %f153;
	div.rn.f32 	%f33, %f31, %f151;
	setp.ne.s32 	%p59, %r2, %r153;
	or.pred  	%p60, %p59, %p58;
	@%p60 bra 	$L__BB3_48;
	st.shared.f32 	[%r4], %f33;
	bra.uni 	$L__BB3_51;
$L__BB3_48:
	setp.le.u32 	%p61, %r1, %r153;
	@%p61 bra 	$L__BB3_50;
	mul.f32 	%f157, %f33, %f32;
	ld.shared.f32 	%f158, [%r4];
	sub.f32 	%f159, %f158, %f157;
	st.shared.f32 	[%r4], %f159;
	bra.uni 	$L__BB3_51;
$L__BB3_50:
	ld.shared.f32 	%f155, [%r4];
	sub.f32 	%f156, %f155, %f32;
	st.shared.f32 	[%r4], %f156;
$L__BB3_51:
	bar.sync 	0;
	ld.shared.f32 	%f160, [%r4];
	st.global.f32 	[%rd1], %f160;
	add.s32 	%r153, %r153, 1;
	setp.ne.s32 	%p62, %r153, 31;
	add.s16 	%rs16, %rs16, 1;
	add.s16 	%rs15, %rs15, 1;
	add.s16 	%rs14, %rs14, 1;
	@%p62 bra 	$L__BB3_1;
	ret;

}
	// .globl	_ZN7qr_base22base_calcQR_doubletileEiiiPfS0_
.visible .entry _ZN7qr_base22base_calcQR_doubletileEiiiPfS0_(
	.param .u32 _ZN7qr_base22base_calcQR_doubletileEiiiPfS0__param_0,
	.param .u32 _ZN7qr_base22base_calcQR_doubletileEiiiPfS0__param_1,
	.param .u32 _ZN7qr_base22base_calcQR_doubletileEiiiPfS0__param_2,
	.param .u64 .ptr .align 1 _ZN7qr_base22base_calcQR_doubletileEiiiPfS0__param_3,
	.param .u64 .ptr .align 1 _ZN7qr_base22base_calcQR_doubletileEiiiPfS0__param_4
)
{
	.reg .pred 	%p<10>;
	.reg .b32 	%r<56>;
	.reg .b32 	%f<199>;
	.reg .b64 	%rd<11>;
	// demoted variable
	.shared .align 4 .b8 _ZZN7qr_base22base_calcQR_doubletileEiiiPfS0_E4outs[8192];
	// demoted variable
	.shared .align 4 .b8 _ZZN7qr_base22base_calcQR_doubletileEiiiPfS0_E5cache[256];
	// demoted variable
	.shared .align 4 .f32 _ZZN7qr_base22base_calcQR_doubletileEiiiPfS0_E7tauvals_$_0;
	// demoted variable
	.shared .align 4 .f32 _ZZN7qr_base22base_calcQR_doubletileEiiiPfS0_E7tauvals_$_1;
	ld.param.u32 	%r33, [_ZN7qr_base22base_calcQR_doubletileEiiiPfS0__param_0];
	ld.param.u32 	%r34, [_ZN7qr_base22base_calcQR_doubletileEiiiPfS0__param_1];
	ld.param.u32 	%r35, [_ZN7qr_base22base_calcQR_doubletileEiiiPfS0__param_2];
	ld.param.u64 	%rd4, [_ZN7qr_base22base_calcQR_doubletileEiiiPfS0__param_3];
	ld.param.u64 	%rd5, [_ZN7qr_base22base_calcQR_doubletileEiiiPfS0__param_4];
	cvta.to.global.u64 	%rd1, %rd4;
	cvta.to.global.u64 	%rd6, %rd5;
	mov.u32 	%r36, %tid.x;
	mov.u32 	%r1, %tid.y;
	shl.b32 	%r37, %r34, 5;
	shl.b32 	%r38, %r35, 5;
	add.s32 	%r39, %r37, %r36;
	add.s32 	%r40, %r37, %r1;
	mad.lo.s32 	%r41, %r39, %r33, %r40;
	mul.wide.s32 	%rd7, %r41, 4;
	add.s64 	%rd2, %rd6, %rd7;
	ld.global.f32 	%f7, [%rd2];
	shl.b32 	%r42, %r36, 7;
	mov.u32 	%r51, _ZZN7qr_base22base_calcQR_doubletileEiiiPfS0_E4outs;
	add.s32 	%r2, %r51, %r42;
	shl.b32 	%r8, %r1, 2;
	add.s32 	%r3, %r2, %r8;
	st.shared.f32 	[%r3], %f7;
	add.s32 	%r43, %r39, %r38;
	mad.lo.s32 	%r44, %r43, %r33, %r40;
	mul.wide.s32 	%rd8, %r44, 4;
	add.s64 	%rd3, %rd6, %rd8;
	ld.global.f32 	%f8, [%rd3];
	st.shared.f32 	[%r3+4096], %f8;
	shl.b32 	%r45, %r36, 2;
	mov.u32 	%r46, _ZZN7qr_base22base_calcQR_doubletileEiiiPfS0_E5cache;
	add.s32 	%r4, %r46, %r45;
	or.b32  	%r5, %r36, %r1;
	mad.lo.s32 	%r50, %r34, %r33, %r38;
	add.s32 	%r7, %r51, %r8;
	neg.s32 	%r53, %r36;
	add.s32 	%r48, %r51, 8064;
	neg.s32 	%r52, %r1;
	mov.b32 	%r55, 4096;
	mov.b32 	%r49, -32;
	mov.u32 	%r54, %r51;
$L__BB4_1:
	add.s32 	%r19, %r49, 32;
	setp.ne.s32 	%p1, %r52, 0;
	@%p1 bra 	$L__BB4_3;
	ld.shared.f32 	%f9, [%r3+4096];
	mul.f32 	%f10, %f9, %f9;
	st.shared.f32 	[%r4], %f10;
$L__BB4_3:
	setp.ne.s32 	%p2, %r5, 0;
	bar.sync 	0;
	@%p2 bra 	$L__BB4_5;
	ld.shared.f32 	%f11, [_ZZN7qr_base22base_calcQR_doubletileEiiiPfS0_E5cache];
	add.f32 	%f12, %f11, 0f00000000;
	ld.shared.f32 	%f13, [_ZZN7qr_base22base_calcQR_doubletileEiiiPfS0_E5cache+4];
	add.f32 	%f14, %f12, %f13;
	ld.shared.f32 	%f15, [_ZZN7qr_base22base_calcQR_doubletileEiiiPfS0_E5cache+8];
	add.f32 	%f16, %f14, %f15;
	ld.shared.f32 	%f17, [_ZZN7qr_base22base_calcQR_doubletileEiiiPfS0_E5cache+12];
	add.f32 	%f18, %f16, %f17;
	ld.shared.f32 	%f19, [_ZZN7qr_base22base_calcQR_doubletileEiiiPfS0_E5cache+16];
	add.f32 	%f20, %f18, %f19;
	ld.shared.f32 	%f21, [_ZZN7qr_base22base_calcQR_doubletileEiiiPfS0_E5cache+20];
	add.f32 	%f22, %f20, %f21;
	ld.shared.f32 	%f23, [_ZZN7qr_base22base_calcQR_doubletileEiiiPfS0_E5cache+24];
	add.f32 	%f24, %f22, %f23;
	ld.shared.f32 	%f25, [_ZZN7qr_base22base_calcQR_doubletileEiiiPfS0_E5cache+28];
	add.f32 	%f26, %f24, %f25;
	ld.shared.f32 	%f27, [_ZZN7qr_base22base_calcQR_doubletileEiiiPfS0_E5cache+32];
	add.f32 	%f28, %f26, %f27;
	ld.shared.f32 	%f29, [_ZZN7qr_base22base_calcQR_doubletileEiiiPfS0_E5cache+36];
	add.f32 	%f30, %f28, %f29;
	ld.shared.f32 	%f31, [_ZZN7qr_base22base_calcQR_doubletileEiiiPfS0_E5cache+40];
	add.f32 	%f32, %f30, %f31;
	ld.shared.f32 	%f33, [_ZZN7qr_base22base_calcQR_doubletileEiiiPfS0_E5cache+44];
	add.f32 	%f34, %f32, %f33;
	ld.shared.f32 	%f35, [_ZZN7qr_base22base_calcQR_doubletileEiiiPfS0_E5cache+48];
	add.f32 	%f36, %f34, %f35;
	ld.shared.f32 	%f37, [_ZZN7qr_base22base_calcQR_doubletileEiiiPfS0_E5cache+52];
	add.f32 	%f38, %f36, %f37;
	ld.shared.f32 	%f39, [_ZZN7qr_base22base_calcQR_doubletileEiiiPfS0_E5cache+56];
	add.f32 	%f40, %f38, %f39;
	ld.shared.f32 	%f41, [_ZZN7qr_base22base_calcQR_doubletileEiiiPfS0_E5cache+60];
	add.f32 	%f42, %f40, %f41;
	ld.shared.f32 	%f43, [_ZZN7qr_base22base_calcQR_doubletileEiiiPfS0_E5cache+64];
	add.f32 	%f44, %f42, %f43;
	ld.shared.f32 	%f45, [_ZZN7qr_base22base_calcQR_doubletileEiiiPfS0_E5cache+68];
	add.f32 	%f46, %f44, %f45;
	ld.shared.f32 	%f47, [_ZZN7qr_base22base_calcQR_doubletileEiiiPfS0_E5cache+72];
	add.f32 	%f48, %f46, %f47;
	ld.shared.f32 	%f49, [_ZZN7qr_base22base_calcQR_doubletileEiiiPfS0_E5cache+76];
	add.f32 	%f50, %f48, %f49;
	ld.shared.f32 	%f51, [_ZZN7qr_base22base_calcQR_doubletileEiiiPfS0_E5cache+80];
	add.f32 	%f52, %f50, %f51;
	ld.shared.f32 	%f53, [_ZZN7qr_base22base_calcQR_doubletileEiiiPfS0_E5cache+84];
	add.f32 	%f54, %f52, %f53;
	ld.shared.f32 	%f55, [_ZZN7qr_base22base_calcQR_doubletileEiiiPfS0_E5cache+88];
	add.f32 	%f56, %f54, %f55;
	ld.shared.f32 	%f57, [_ZZN7qr_base22base_calcQR_doubletileEiiiPfS0_E5cache+92];
	add.f32 	%f58, %f56, %f57;
	ld.shared.f32 	%f59, [_ZZN7qr_base22base_calcQR_doubletileEiiiPfS0_E5cache+96];
	add.f32 	%f60, %f58, %f59;
	ld.shared.f32 	%f61, [_ZZN7qr_base22base_calcQR_doubletileEiiiPfS0_E5cache+100];
	add.f32 	%f62, %f60, %f61;
	ld.shared.f32 	%f63, [_ZZN7qr_base22base_calcQR_doubletileEiiiPfS0_E5cache+104];
	add.f32 	%f64, %f62, %f63;
	ld.shared.f32 	%f65, [_ZZN7qr_base22base_calcQR_doubletileEiiiPfS0_E5cache+108];
	add.f32 	%f66, %f64, %f65;
	ld.shared.f32 	%f67, [_ZZN7qr_base22base_calcQR_doubletileEiiiPfS0_E5cache+112];
	add.f32 	%f68, %f66, %f67;
	ld.shared.f32 	%f69, [_ZZN7qr_base22base_calcQR_doubletileEiiiPfS0_E5cache+116];
	add.f32 	%f70, %f68, %f69;
	ld.shared.f32 	%f71, [_ZZN7qr_base22base_calcQR_doubletileEiiiPfS0_E5cache+120];
	add.f32 	%f72, %f70, %f71;
	ld.shared.f32 	%f73, [_ZZN7qr_base22base_calcQR_doubletileEiiiPfS0_E5cache+124];
	add.f32 	%f74, %f72, %f73;
	ld.shared.f32 	%f75, [%r51];
	fma.rn.f32 	%f76, %f75, %f75, %f74;
	sqrt.rn.f32 	%f77, %f76;
	setp.gt.f32 	%p3, %f75, 0f00000000;
	neg.f32 	%f78, %f77;
	selp.f32 	%f79, %f77, %f78, %p3;
	add.f32 	%f80, %f75, %f79;
	fma.rn.f32 	%f81, %f80, %f80, %f74;
	sqrt.rn.f32 	%f82, %f81;
	div.rn.f32 	%f83, %f80, %f82;
	add.f32 	%f84, %f83, %f83;
	mul.f32 	%f85, %f83, %f84;
	st.shared.f32 	[_ZZN7qr_base22base_calcQR_doubletileEiiiPfS0_E7tauvals_$_0], %f85;
	st.shared.f32 	[_ZZN7qr_base22base_calcQR_doubletileEiiiPfS0_E7tauvals_$_1], %f80;
	mul.wide.s32 	%rd9, %r50, 4;
	add.s64 	%rd10, %rd1, %rd9;
	st.global.f32 	[%rd10], %f85;
$L__BB4_5:
	add.s32 	%r47, %r54, %r8;
	ld.shared.f32 	%f1, [%r47];
	add.s32 	%r20, %r2, %r55;
	ld.shared.f32 	%f2, [%r20];
	setp.lt.u32 	%p4, %r1, %r19;
	mov.f32 	%f198, 0f00000000;
	@%p4 bra 	$L__BB4_7;
	ld.shared.f32 	%f87, [%r48+-3968];
	ld.shared.f32 	%f88, [%r7+4096];
	fma.rn.f32 	%f89, %f87, %f88, 0f00000000;
	ld.shared.f32 	%f90, [%r48+-3840];
	ld.shared.f32 	%f91, [%r7+4224];
	fma.rn.f32 	%f92, %f90, %f91, %f89;
	ld.shared.f32 	%f93, [%r48+-3712];
	ld.shared.f32 	%f94, [%r7+4352];
	fma.rn.f32 	%f95, %f93, %f94, %f92;
	ld.shared.f32 	%f96, [%r48+-3584];
	ld.shared.f32 	%f97, [%r7+4480];
	fma.rn.f32 	%f98, %f96, %f97, %f95;
	ld.shared.f32 	%f99, [%r48+-3456];
	ld.shared.f32 	%f100, [%r7+4608];
	fma.rn.f32 	%f101, %f99, %f100, %f98;
	ld.shared.f32 	%f102, [%r48+-3328];
	ld.shared.f32 	%f103, [%r7+4736];
	fma.rn.f32 	%f104, %f102, %f103, %f101;
	ld.shared.f32 	%f105, [%r48+-3200];
	ld.shared.f32 	%f106, [%r7+4864];
	fma.rn.f32 	%f107, %f105, %f106, %f104;
	ld.shared.f32 	%f108, [%r48+-3072];
	ld.shared.f32 	%f109, [%r7+4992];
	fma.rn.f32 	%f110, %f108, %f109, %f107;
	ld.shared.f32 	%f111, [%r48+-2944];
	ld.shared.f32 	%f112, [%r7+5120];
	fma.rn.f32 	%f113, %f111, %f112, %f110;
	ld.shared.f32 	%f114, [%r48+-2816];
	ld.shared.f32 	%f115, [%r7+5248];
	fma.rn.f32 	%f116, %f114, %f115, %f113;
	ld.shared.f32 	%f117, [%r48+-2688];
	ld.shared.f32 	%f118, [%r7+5376];
	fma.rn.f32 	%f119, %f117, %f118, %f116;
	ld.shared.f32 	%f120, [%r48+-2560];
	ld.shared.f32 	%f121, [%r7+5504];
	fma.rn.f32 	%f122, %f120, %f121, %f119;
	ld.shared.f32 	%f123, [%r48+-2432];
	ld.shared.f32 	%f124, [%r7+5632];
	fma.rn.f32 	%f125, %f123, %f124, %f122;
	ld.shared.f32 	%f126, [%r48+-2304];
	ld.shared.f32 	%f127, [%r7+5760];
	fma.rn.f32 	%f128, %f126, %f127, %f125;
	ld.shared.f32 	%f129, [%r48+-2176];
	ld.shared.f32 	%f130, [%r7+5888];
	fma.rn.f32 	%f131, %f129, %f130, %f128;
	ld.shared.f32 	%f132, [%r48+-2048];
	ld.shared.f32 	%f133, [%r7+6016];
	fma.rn.f32 	%f134, %f132, %f133, %f131;
	ld.shared.f32 	%f135, [%r48+-1920];
	ld.shared.f32 	%f136, [%r7+6144];
	fma.rn.f32 	%f137, %f135, %f136, %f134;
	ld.shared.f32 	%f138, [%r48+-1792];
	ld.shared.f32 	%f139, [%r7+6272];
	fma.rn.f32 	%f140, %f138, %f139, %f137;
	ld.shared.f32 	%f141, [%r48+-1664];
	ld.shared.f32 	%f142, [%r7+6400];
	fma.rn.f32 	%f143, %f141, %f142, %f140;
	ld.shared.f32 	%f144, [%r48+-1536];
	ld.shared.f32 	%f145, [%r7+6528];
	fma.rn.f32 	%f146, %f144, %f145, %f143;
	ld.shared.f32 	%f147, [%r48+-1408];
	ld.shared.f32 	%f148, [%r7+6656];
	fma.rn.f32 	%f149, %f147, %f148, %f146;
	ld.shared.f32 	%f150, [%r48+-1280];
	ld.shared.f32 	%f151, [%r7+6784];
	fma.rn.f32 	%f152, %f150, %f151, %f149;
	ld.shared.f32 	%f153, [%r48+-1152];
	ld.shared.f32 	%f154, [%r7+6912];
	fma.rn.f32 	%f155, %f153, %f154, %f152;
	ld.shared.f32 	%f156, [%r48+-1024];
	ld.shared.f32 	%f157, [%r7+7040];
	fma.rn.f32 	%f158, %f156, %f157, %f155;
	ld.shared.f32 	%f159, [%r48+-896];
	ld.shared.f32 	%f160, [%r7+7168];
	fma.rn.f32 	%f161, %f159, %f160, %f158;
	ld.shared.f32 	%f162, [%r48+-768];
	ld.shared.f32 	%f163, [%r7+7296];
	fma.rn.f32 	%f164, %f162, %f163, %f161;
	ld.shared.f32 	%f165, [%r48+-640];
	ld.shared.f32 	%f166, [%r7+7424];
	fma.rn.f32 	%f167, %f165, %f166, %f164;
	ld.shared.f32 	%f168, [%r48+-512];
	ld.shared.f32 	%f169, [%r7+7552];
	fma.rn.f32 	%f170, %f168, %f169, %f167;
	ld.shared.f32 	%f171, [%r48+-384];
	ld.shared.f32 	%f172, [%r7+7680];
	fma.rn.f32 	%f173, %f171, %f172, %f170;
	ld.shared.f32 	%f174, [%r48+-256];
	ld.shared.f32 	%f175, [%r7+7808];
	fma.rn.f32 	%f176, %f174, %f175, %f173;
	ld.shared.f32 	%f177, [%r48+-128];
	ld.shared.f32 	%f178, [%r7+7936];
	fma.rn.f32 	%f179, %f177, %f178, %f176;
	ld.shared.f32 	%f180, [%r48];
	ld.shared.f32 	%f181, [%r7+8064];
	fma.rn.f32 	%f198, %f180, %f181, %f179;
$L__BB4_7:
	bar.sync 	0;
	@%p4 bra 	$L__BB4_12;
	ld.shared.f32 	%f5, [_ZZN7qr_base22base_calcQR_doubletileEiiiPfS0_E7tauvals_$_1];
	fma.rn.f32 	%f6, %f1, %f5, %f198;
	setp.ne.s32 	%p6, %r53, 0;
	@%p6 bra 	$L__BB4_10;
	ld.shared.f32 	%f182, [_ZZN7qr_base22base_calcQR_doubletileEiiiPfS0_E7tauvals_$_0];
	mul.f32 	%f183, %f6, %f182;
	div.rn.f32 	%f184, %f183, %f5;
	ld.shared.f32 	%f185, [%r3];
	sub.f32 	%f186, %f185, %f184;
	st.shared.f32 	[%r3], %f186;
$L__BB4_10:
	setp.le.u32 	%p7, %r1, %r19;
	@%p7 bra 	$L__BB4_12;
	mul.f32 	%f187, %f2, %f6;
	ld.shared.f32 	%f188, [_ZZN7qr_base22base_calcQR_doubletileEiiiPfS0_E7tauvals_$_0];
	mul.f32 	%f189, %f187, %f188;
	div.rn.f32 	%f190, %f189, %f5;
	div.rn.f32 	%f191, %f190, %f5;
	ld.shared.f32 	%f192, [%r3+4096];
	sub.f32 	%f193, %f192, %f191;
	st.shared.f32 	[%r3+4096], %f193;
$L__BB4_12:
	setp.ne.s32 	%p8, %r1, 0;
	bar.sync 	0;
	@%p8 bra 	$L__BB4_14;
	ld.shared.f32 	%f194, [_ZZN7qr_base22base_calcQR_doubletileEiiiPfS0_E7tauvals_$_1];
	div.rn.f32 	%f195, %f2, %f194;
	st.shared.f32 	[%r20], %f195;
$L__BB4_14:
	bar.sync 	0;
	add.s32 	%r55, %r55, 4;
	add.s32 	%r54, %r54, 128;
	add.s32 	%r53, %r53, 1;
	add.s32 	%r52, %r52, 1;
	add.s32 	%r51, %r51, 132;
	add.s32 	%r50, %r50, 1;
	add.s32 	%r49, %r49, 1;
	add.s32 	%r48, %r48, 4;
	setp.ne.s32 	%p9, %r55, 4224;
	@%p9 bra 	$L__BB4_1;
	bar.sync 	0;
	ld.shared.f32 	%f196, [%r3];
	st.global.f32 	[%rd2], %f196;
	ld.shared.f32 	%f197, [%r3+4096];
	st.global.f32 	[%rd3], %f197;
	ret;

}
.func  (.param .b64 func_retval0) __internal_accurate_pow(
	.param .b64 __internal_accurate_pow_param_0
)
{
	.reg .pred 	%p<8>;
	.reg .b32 	%r<49>;
	.reg .b32 	%f<3>;
	.reg .b64 	%fd<109>;

	ld.param.f64 	%fd10, [__internal_accurate_pow_param_0];
	{
	.reg .b32 %temp; 
	mov.b64 	{%temp, %r46}, %fd10;
	}
	{
	.reg .b32 %temp; 
	mov.b64 	{%r45, %temp}, %fd10;
	}
	shr.u32 	%r47, %r46, 20;
	setp.gt.u32 	%p1, %r46, 1048575;
	@%p1 bra 	$L__BB5_2;
	mul.f64 	%fd11, %fd10, 0d4350000000000000;
	{
	.reg .b32 %temp; 
	mov.b64 	{%temp, %r46}, %fd11;
	}
	{
	.reg .b32 %temp; 
	mov.b64 	{%r45, %temp}, %fd11;
	}
	shr.u32 	%r16, %r46, 20;
	add.s32 	%r47, %r16, -54;
$L__BB5_2:
	add.s32 	%r48, %r47, -1023;
	and.b32  	%r17, %r46, -2146435073;
	or.b32  	%r18, %r17, 1072693248;
	mov.b64 	%fd107, {%r45, %r18};
	setp.lt.u32 	%p2, %r18, 1073127583;
	@%p2 bra 	$L__BB5_4;
	{
	.reg .b32 %temp; 
	mov.b64 	{%r19, %temp}, %fd107;
	}
	{
	.reg .b32 %temp; 
	mov.b64 	{%temp, %r20}, %fd107;
	}
	add.s32 	%r21, %r20, -1048576;
	mov.b64 	%fd107, {%r19, %r21};
	add.s32 	%r48, %r47, -1022;
$L__BB5_4:
	add.f64 	%fd12, %fd107, 0dBFF0000000000000;
	add.f64 	%fd13, %fd107, 0d3FF0000000000000;
	rcp.approx.ftz.f64 	%fd14, %fd13;
	neg.f64 	%fd15, %fd13;
	fma.rn.f64 	%fd16, %fd15, %fd14, 0d3FF0000000000000;
	fma.rn.f64 	%fd17, %fd16, %fd16, %fd16;
	fma.rn.f64 	%fd18, %fd17, %fd14, %fd14;
	mul.f64 	%fd19, %fd12, %fd18;
	fma.rn.f64 	%fd20, %fd12, %fd18, %fd19;
	mul.f64 	%fd21, %fd20, %fd20;
	fma.rn.f64 	%fd22, %fd21, 0d3EB0F5FF7D2CAFE2, 0d3ED0F5D241AD3B5A;
	fma.rn.f64 	%fd23, %fd22, %fd21, 0d3EF3B20A75488A3F;
	fma.rn.f64 	%fd24, %fd23, %fd21, 0d3F1745CDE4FAECD5;
	fma.rn.f64 	%fd25, %fd24, %fd21, 0d3F3C71C7258A578B;
	fma.rn.f64 	%fd26, %fd25, %fd21, 0d3F6249249242B910;
	fma.rn.f64 	%fd27, %fd26, %fd21, 0d3F89999999999DFB;
	sub.f64 	%fd28, %fd12, %fd20;
	add.f64 	%fd29, %fd28, %fd28;
	neg.f64 	%fd30, %fd20;
	fma.rn.f64 	%fd31, %fd30, %fd12, %fd29;
	mul.f64 	%fd32, %fd18, %fd31;
	fma.rn.f64 	%fd33, %fd21, %fd27, 0d3FB5555555555555;
	mov.f64 	%fd34, 0d3FB5555555555555;
	sub.f64 	%fd35, %fd34, %fd33;
	fma.rn.f64 	%fd36, %fd21, %fd27, %fd35;
	add.f64 	%fd37, %fd36, 0dBC46A4CB00B9E7B0;
	add.f64 	%fd38, %fd33, %fd37;
	sub.f64 	%fd39, %fd33, %fd38;
	add.f64 	%fd40, %fd37, %fd39;
	mul.rn.f64 	%fd41, %fd20, %fd20;
	neg.f64 	%fd42, %fd41;
	fma.rn.f64 	%fd43, %fd20, %fd20, %fd42;
	{
	.reg .b32 %temp; 
	mov.b64 	{%r22, %temp}, %fd32;
	}
	{
	.reg .b32 %temp; 
	mov.b64 	{%temp, %r23}, %fd32;
	}
	add.s32 	%r24, %r23, 1048576;
	mov.b64 	%fd44, {%r22, %r24};
	fma.rn.f64 	%fd45, %fd20, %fd44, %fd43;
	mul.rn.f64 	%fd46, %fd41, %fd20;
	neg.f64 	%fd47, %fd46;
	fma.rn.f64 	%fd48, %fd41, %fd20, %fd47;
	fma.rn.f64 	%fd49, %fd41, %fd32, %fd48;
	fma.rn.f64 	%fd50, %fd45, %fd20, %fd49;
	mul.rn.f64 	%fd51, %fd38, %fd46;
	neg.f64 	%fd52, %fd51;
	fma.rn.f64 	%fd53, %fd38, %fd46, %fd52;
	fma.rn.f64 	%fd54, %fd38, %fd50, %fd53;
	fma.rn.f64 	%fd55, %fd40, %fd46, %fd54;
	add.f64 	%fd56, %fd51, %fd55;
	sub.f64 	%fd57, %fd51, %fd56;
	add.f64 	%fd58, %fd55, %fd57;
	add.f64 	%fd59, %fd20, %fd56;
	sub.f64 	%fd60, %fd20, %fd59;
	add.f64 	%fd61, %fd56, %fd60;
	add.f64 	%fd62, %fd58, %fd61;
	add.f64 	%fd63, %fd32, %fd62;
	add.f64 	%fd64, %fd59, %fd63;
	sub.f64 	%fd65, %fd59, %fd64;
	add.f64 	%fd66, %fd63, %fd65;
	xor.b32  	%r25, %r48, -2147483648;
	mov.b32 	%r26, 1127219200;
	mov.b64 	%fd67, {%r25, %r26};
	mov.b32 	%r27, -2147483648;
	mov.b64 	%fd68, {%r27, %r26};
	sub.f64 	%fd69, %fd67, %fd68;
	fma.rn.f64 	%fd70, %fd69, 0d3FE62E42FEFA39EF, %fd64;
	fma.rn.f64 	%fd71, %fd69, 0dBFE62E42FEFA39EF, %fd70;
	sub.f64 	%fd72, %fd71, %fd64;
	sub.f64 	%fd73, %fd66, %fd72;
	fma.rn.f64 	%fd74, %fd69, 0d3C7ABC9E3B39803F, %fd73;
	add.f64 	%fd75, %fd70, %fd74;
	sub.f64 	%fd76, %fd70, %fd75;
	add.f64 	%fd77, %fd74, %fd76;
	mov.f64 	%fd78, 0d4000000000000000;
	{
	.reg .b32 %temp; 
	mov.b64 	{%temp, %r28}, %fd78;
	}
	{
	.reg .b32 %temp; 
	mov.b64 	{%r29, %temp}, %fd78;
	}
	shl.b32 	%r30, %r28, 1;
	setp.gt.u32 	%p3, %r30, -33554433;
	and.b32  	%r31, %r28, -15728641;
	selp.b32 	%r32, %r31, %r28, %p3;
	mov.b64 	%fd79, {%r29, %r32};
	mul.rn.f64 	%fd80, %fd75, %fd79;
	neg.f64 	%fd81, %fd80;
	fma.rn.f64 	%fd82, %fd75, %fd79, %fd81;
	fma.rn.f64 	%fd83, %fd77, %fd79, %fd82;
	add.f64 	%fd4, %fd80, %fd83;
	sub.f64 	%fd84, %fd80, %fd4;
	add.f64 	%fd5, %fd83, %fd84;
	fma.rn.f64 	%fd85, %fd4, 0d3FF71547652B82FE, 0d4338000000000000;
	{
	.reg .b32 %temp; 
	mov.b64 	{%r13, %temp}, %fd85;
	}
	mov.f64 	%fd86, 0dC338000000000000;
	add.rn.f64 	%fd87, %fd85, %fd86;
	fma.rn.f64 	%fd88, %fd87, 0dBFE62E42FEFA39EF, %fd4;
	fma.rn.f64 	%fd89, %fd87, 0dBC7ABC9E3B39803F, %fd88;
	fma.rn.f64 	%fd90, %fd89, 0d3E5ADE1569CE2BDF, 0d3E928AF3FCA213EA;
	fma.rn.f64 	%fd91, %fd90, %fd89, 0d3EC71DEE62401315;
	fma.rn.f64 	%fd92, %fd91, %fd89, 0d3EFA01997C89EB71;
	fma.rn.f64 	%fd93, %fd92, %fd89, 0d3F2A01A014761F65;
	fma.rn.f64 	%fd94, %fd93, %fd89, 0d3F56C16C1852B7AF;
	fma.rn.f64 	%fd95, %fd94, %fd89, 0d3F81111111122322;
	fma.rn.f64 	%fd96, %fd95, %fd89, 0d3FA55555555502A1;
	fma.rn.f64 	%fd97, %fd96, %fd89, 0d3FC5555555555511;
	fma.rn.f64 	%fd98, %fd97, %fd89, 0d3FE000000000000B;
	fma.rn.f64 	%fd99, %fd98, %fd89, 0d3FF0000000000000;
	fma.rn.f64 	%fd100, %fd99, %fd89, 0d3FF0000000000000;
	{
	.reg .b32 %temp; 
	mov.b64 	{%r14, %temp}, %fd100;
	}
	{
	.reg .b32 %temp; 
	mov.b64 	{%temp, %r15}, %fd100;
	}
	shl.b32 	%r33, %r13, 20;
	add.s32 	%r34, %r33, %r15;
	mov.b64 	%fd108, {%r14, %r34};
	{
	.reg .b32 %temp; 
	mov.b64 	{%temp, %r35}, %fd4;
	}
	mov.b32 	%f2, %r35;
	abs.f32 	%f1, %f2;
	setp.lt.f32 	%p4, %f1, 0f4086232B;
	@%p4 bra 	$L__BB5_7;
	setp.lt.f64 	%p5, %fd4, 0d0000000000000000;
	add.f64 	%fd101, %fd4, 0d7FF0000000000000;
	selp.f64 	%fd108, 0d0000000000000000, %fd101, %p5;
	setp.geu.f32 	%p6, %f1, 0f40874800;
	@%p6 bra 	$L__BB5_7;
	shr.u32 	%r36, %r13, 31;
	add.s32 	%r37, %r13, %r36;
	shr.s32 	%r38, %r37, 1;
	shl.b32 	%r39, %r38, 20;
	add.s32 	%r40, %r15, %r39;
	mov.b64 	%fd102, {%r14, %r40};
	sub.s32 	%r41, %r13, %r38;
	shl.b32 	%r42, %r41, 20;
	add.s32 	%r43, %r42, 1072693248;
	mov.b32 	%r44, 0;
	mov.b64 	%fd103, {%r44, %r43};
	mul.f64 	%fd108, %fd103, %fd102;
$L__BB5_7:
	abs.f64 	%fd104, %fd108;
	setp.eq.f64 	%p7, %fd104, 0d7FF0000000000000;
	fma.rn.f64 	%fd105, %fd108, %fd5, %fd108;
	selp.f64 	%fd106, %fd108, %fd105, %p7;
	st.param.f64 	[func_retval0], %fd106;
	ret;

}


// ===== COMPILED SASS (sm_100) =====

	.target	sm_100

	.elftype	@"ET_EXEC"


//--------------------- .note.nv.tkinfo           --------------------------
	.section	.note.nv.tkinfo,"",@"SHT_NOTE"
	.sectionflags	@"SHF_NOTE_NV_TKINFO"
	.tkinfo
        /*0018*/ 	.word	0x00000002
        /*0030*/ 	.string	""
        /*0030*/ 	.string	"ptxas"
        /*0030*/ 	.string	"Cuda compilation tools, release 13.0, V13.0.88"
        /*0030*/ 	.string	"Build cuda_13.0.r13.0/compiler.36424714_0"
        /*0030*/ 	.string	"-arch sm_100 -m 64 "



//--------------------- .note.nv.cuinfo           --------------------------
	.section	.note.nv.cuinfo,"",@"SHT_NOTE"
	.sectionflags	@"SHF_NOTE_NV_CUINFO"
        /*0018*/ 	.short	0x0002
        /*001a*/ 	.short	0x0064
        /*001c*/ 	.short	0x0082
	.zero		2


//--------------------- .nv.info                  --------------------------
	.section	.nv.info,"",@"SHT_CUDA_INFO"
	.align	4


	//----- nvinfo : EIATTR_REGCOUNT
	.align		4
        /*0000*/ 	.byte	0x04, 0x2f
        /*0002*/ 	.short	(.L_1 - .L_0)
	.align		4
.L_0:
        /*0004*/ 	.word	index@(_ZN7qr_base31base_applyQt_singletile_evelyneEiiPKfPf)
        /*0008*/ 	.word	0x00000019


	//----- nvinfo : EIATTR_FRAME_SIZE
	.align		4
.L_1:
        /*000c*/ 	.byte	0x04, 0x11
        /*000e*/ 	.short	(.L_3 - .L_2)
	.align		4
.L_2:
        /*0010*/ 	.word	index@(_ZN7qr_base31base_applyQt_singletile_evelyneEiiPKfPf)
        /*0014*/ 	.word	0x00000000


	//----- nvinfo : EIATTR_REGCOUNT
	.align		4
.L_3:
        /*0018*/ 	.byte	0x04, 0x2f
        /*001a*/ 	.short	(.L_5 - .L_4)
	.align		4
.L_4:
        /*001c*/ 	.word	index@(_ZN7qr_base23base_applyQt_singletileEiiPKfPf)
        /*0020*/ 	.word	0x00000040


	//----- nvinfo : EIATTR_FRAME_SIZE
	.align		4
.L_5:
        /*0024*/ 	.byte	0x04, 0x11
        /*0026*/ 	.short	(.L_7 - .L_6)
	.align		4
.L_6:
        /*0028*/ 	.word	index@(_ZN7qr_base23base_applyQt_singletileEiiPKfPf)
        /*002c*/ 	.word	0x00001100


	//----- nvinfo : EIATTR_REGCOUNT
	.align		4
.L_7:
        /*0030*/ 	.byte	0x04, 0x2f
        /*0032*/ 	.short	(.L_9 - .L_8)
	.align		4
.L_8:
        /*0034*/ 	.word	index@(_ZN7qr_base23base_applyQt_doubletileEiiiPKfPf)
        /*0038*/ 	.word	0x00000020


	//----- nvinfo : EIATTR_FRAME_SIZE
	.align		4
.L_9:
        /*003c*/ 	.byte	0x04, 0x11
        /*003e*/ 	.short	(.L_11 - .L_10)
	.align		4
.L_10:
        /*0040*/ 	.word	index@(_ZN7qr_base23base_applyQt_doubletileEiiiPKfPf)
        /*0044*/ 	.word	0x00000000


	//----- nvinfo : EIATTR_REGCOUNT
	.align		4
.L_11:
        /*0048*/ 	.byte	0x04, 0x2f
        /*004a*/ 	.short	(.L_13 - .L_12)
	.align		4
.L_12:
        /*004c*/ 	.word	index@(_ZN7qr_base22base_calcQR_singletileEiiPfS0_)
        /*0050*/ 	.word	0x00000027


	//----- nvinfo : EIATTR_FRAME_SIZE
	.align		4
.L_13:
        /*0054*/ 	.byte	0x04, 0x11
        /*0056*/ 	.short	(.L_15 - .L_14)
	.align		4
.L_14:
        /*0058*/ 	.word	index@($_ZN7qr_base22base_calcQR_singletileEiiPfS0_$__internal_accurate_pow)
        /*005c*/ 	.word	0x00000000


	//----- nvinfo : EIATTR_FRAME_SIZE
	.align		4
.L_15:
        /*0060*/ 	.byte	0x04, 0x11
        /*0062*/ 	.short	(.L_17 - .L_16)
	.align		4
.L_16:
        /*0064*/ 	.word	index@($__internal_3_$__cuda_sm3x_div_rn_noftz_f32_slowpath)
        /*0068*/ 	.word	0x00000000


	//----- nvinfo : EIATTR_FRAME_SIZE
	.align		4
.L_17:
        /*006c*/ 	.byte	0x04, 0x11
        /*006e*/ 	.short	(.L_19 - .L_18)
	.align		4
.L_18:
        /*0070*/ 	.word	index@($__internal_2_$__cuda_sm20_dsqrt_rn_f64_mediumpath_v1)
        /*0074*/ 	.word	0x00000000


	//----- nvinfo : EIATTR_FRAME_SIZE
	.align		4
.L_19:
        /*0078*/ 	.byte	0x04, 0x11
        /*007a*/ 	.short	(.L_21 - .L_20)
	.align		4
.L_20:
        /*007c*/ 	.word	index@(_ZN7qr_base22base_calcQR_singletileEiiPfS0_)
        /*0080*/ 	.word	0x00000000


	//----- nvinfo : EIATTR_REGCOUNT
	.align		4
.L_21:
        /*0084*/ 	.byte	0x04, 0x2f
        /*0086*/ 	.short	(.L_23 - .L_22)
	.align		4
.L_22:
        /*0088*/ 	.word	index@(_ZN7qr_base22base_calcQR_doubletileEiiiPfS0_)
        /*008c*/ 	.word	0x0000001f


	//----- nvinfo : EIATTR_FRAME_SIZE
	.align		4
.L_23:
        /*0090*/ 	.byte	0x04, 0x11
        /*0092*/ 	.short	(.L_25 - .L_24)
	.align		4
.L_24:
        /*0094*/ 	.word	index@($__internal_1_$__cuda_sm3x_div_rn_noftz_f32_slowpath)
        /*0098*/ 	.word	0x00000000


	//----- nvinfo : EIATTR_FRAME_SIZE
	.align		4
.L_25:
        /*009c*/ 	.byte	0x04, 0x11
        /*009e*/ 	.short	(.L_27 - .L_26)
	.align		4
.L_26:
        /*00a0*/ 	.word	index@($__internal_0_$__cuda_sm20_sqrt_rn_f32_slowpath)
        /*00a4*/ 	.word	0x00000000


	//----- nvinfo : EIATTR_FRAME_SIZE
	.align		4
.L_27:
        /*00a8*/ 	.byte	0x04, 0x11
        /*00aa*/ 	.short	(.L_29 - .L_28)
	.align		4
.L_28:
        /*00ac*/ 	.word	index@(_ZN7qr_base22base_calcQR_doubletileEiiiPfS0_)
        /*00b0*/ 	.word	0x00000000


	//----- nvinfo : EIATTR_MIN_STACK_SIZE
	.align		4
.L_29:
        /*00b4*/ 	.byte	0x04, 0x12
        /*00b6*/ 	.short	(.L_31 - .L_30)
	.align		4
.L_30:
        /*00b8*/ 	.word	index@(_ZN7qr_base22base_calcQR_doubletileEiiiPfS0_)
        /*00bc*/ 	.word	0x00000000


	//----- nvinfo : EIATTR_MIN_STACK_SIZE
	.align		4
.L_31:
        /*00c0*/ 	.byte	0x04, 0x12
        /*00c2*/ 	.short	(.L_33 - .L_32)
	.align		4
.L_32:
        /*00c4*/ 	.word	index@(_ZN7qr_base22base_calcQR_singletileEiiPfS0_)
        /*00c8*/ 	.word	0x00000000


	//----- nvinfo : EIATTR_MIN_STACK_SIZE
	.align		4
.L_33:
        /*00cc*/ 	.byte	0x04, 0x12
        /*00ce*/ 	.short	(.L_35 - .L_34)
	.align		4
.L_34:
        /*00d0*/ 	.word	index@(_ZN7qr_base23base_applyQt_doubletileEiiiPKfPf)
        /*00d4*/ 	.word	0x00000000


	//----- nvinfo : EIATTR_MIN_STACK_SIZE
	.align		4
.L_35:
        /*00d8*/ 	.byte	0x04, 0x12
        /*00da*/ 	.short	(.L_37 - .L_36)
	.align		4
.L_36:
        /*00dc*/ 	.word	index@(_ZN7qr_base23base_applyQt_singletileEiiPKfPf)
        /*00e0*/ 	.word	0x00001100


	//----- nvinfo : EIATTR_MIN_STACK_SIZE
	.align		4
.L_37:
        /*00e4*/ 	.byte	0x04, 0x12
        /*00e6*/ 	.short	(.L_39 - .L_38)
	.align		4
.L_38:
        /*00e8*/ 	.word	index@(_ZN7qr_base31base_applyQt_singletile_evelyneEiiPKfPf)
        /*00ec*/ 	.word	0x00000000
.L_39:


//--------------------- .nv.compat                --------------------------
	.section	.nv.compat,"",@"SHT_CUDA_COMPAT_INFO"
	.align	4
        /*0000*/ 	.byte	0x02, 0x09, 0x00, 0x00, 0x02, 0x02, 0x01, 0x00, 0x02, 0x05, 0x05, 0x00, 0x03, 0x07, 0x01, 0x01
        /*0010*/ 	.byte	0x02, 0x03, 0x00, 0x00, 0x02, 0x06, 0x01, 0x00, 0x04, 0x0b, 0x08, 0x00, 0x01, 0x00, 0x00, 0x00
        /*0020*/ 	.byte	0x00, 0x00, 0x00, 0x00


//--------------------- .nv.info._ZN7qr_base22base_calcQR_doubletileEiiiPfS0_ --------------------------
	.section	.nv.info._ZN7qr_base22base_calcQR_doubletileEiiiPfS0_,"",@"SHT_CUDA_INFO"
	.sectionflags	@""
	.align	4


	//----- nvinfo : EIATTR_CUDA_API_VERSION
	.align		4
        /*0000*/ 	.byte	0x04, 0x37
        /*0002*/ 	.short	(.L_41 - .L_40)
.L_40:
        /*0004*/ 	.word	0x00000082


	//----- nvinfo : EIATTR_KPARAM_INFO
	.align		4
.L_41:
        /*0008*/ 	.byte	0x04, 0x17
        /*000a*/ 	.short	(.L_43 - .L_42)
.L_42:
        /*000c*/ 	.word	0x00000000
        /*0010*/ 	.short	0x0004
        /*0012*/ 	.short	0x0018
        /*0014*/ 	.byte	0x00, 0xf5, 0x21, 0x00


	//----- nvinfo : EIATTR_KPARAM_INFO
	.align		4
.L_43:
        /*0018*/ 	.byte	0x04, 0x17
        /*001a*/ 	.short	(.L_45 - .L_44)
.L_44:
        /*001c*/ 	.word	0x00000000
        /*0020*/ 	.short	0x0003
        /*0022*/ 	.short	0x0010
        /*0024*/ 	.byte	0x00, 0xf5, 0x21, 0x00


	//----- nvinfo : EIATTR_KPARAM_INFO
	.align		4
.L_45:
        /*0028*/ 	.byte	0x04, 0x17
        /*002a*/ 	.short	(.L_47 - .L_46)
.L_46:
        /*002c*/ 	.word	0x00000000
        /*0030*/ 	.short	0x0002
        /*0032*/ 	.short	0x0008
        /*0034*/ 	.byte	0x00, 0xf0, 0x11, 0x00


	//----- nvinfo : EIATTR_KPARAM_INFO
	.align		4
.L_47:
        /*0038*/ 	.byte	0x04, 0x17
        /*003a*/ 	.short	(.L_49 - .L_48)
.L_48:
        /*003c*/ 	.word	0x00000000
        /*0040*/ 	.short	0x0001
        /*0042*/ 	.short	0x0004
        /*0044*/ 	.byte	0x00, 0xf0, 0x11, 0x00


	//----- nvinfo : EIATTR_KPARAM_INFO
	.align		4
.L_49:
        /*0048*/ 	.byte	0x04, 0x17
        /*004a*/ 	.short	(.L_51 - .L_50)
.L_50:
        /*004c*/ 	.word	0x00000000
        /*0050*/ 	.short	0x0000
        /*0052*/ 	.short	0x0000
        /*0054*/ 	.byte	0x00, 0xf0, 0x11, 0x00


	//----- nvinfo : EIATTR_SPARSE_MMA_MASK
	.align		4
.L_51:
        /*0058*/ 	.byte	0x03, 0x50
        /*005a*/ 	.short	0x0000


	//----- nvinfo : EIATTR_MAXREG_COUNT
	.align		4
        /*005c*/ 	.byte	0x03, 0x1b
        /*005e*/ 	.short	0x00ff


	//----- nvinfo : EIATTR_NUM_BARRIERS
	.align		4
        /*0060*/ 	.byte	0x02, 0x4c
        /*0062*/ 	.byte	0x01
	.zero		1


	//----- nvinfo : EIATTR_MERCURY_ISA_VERSION
	.align		4
        /*0064*/ 	.byte	0x03, 0x5f
        /*0066*/ 	.short	0x0101


	//----- nvinfo : EIATTR_VRC_CTA_INIT_COUNT
	.align		4
        /*0068*/ 	.byte	0x02, 0x4a
	.zero		1
	.zero		1


	//----- nvinfo : EIATTR_EXIT_INSTR_OFFSETS
	.align		4
        /*006c*/ 	.byte	0x04, 0x1c
        /*006e*/ 	.short	(.L_53 - .L_52)


	//   ....[0]....
.L_52:
        /*0070*/ 	.word	0x00001670


	//----- nvinfo : EIATTR_CRS_STACK_SIZE
	.align		4
.L_53:
        /*0074*/ 	.byte	0x04, 0x1e
        /*0076*/ 	.short	(.L_55 - .L_54)
.L_54:
        /*0078*/ 	.word	0x00000000


	//----- nvinfo : EIATTR_CBANK_PARAM_SIZE
	.align		4
.L_55:
        /*007c*/ 	.byte	0x03, 0x19
        /*007e*/ 	.short	0x0020


	//----- nvinfo : EIATTR_PARAM_CBANK
	.align		4
        /*0080*/ 	.byte	0x04, 0x0a
        /*0082*/ 	.short	(.L_57 - .L_56)
	.align		4
.L_56:
        /*0084*/ 	.word	index@(.nv.constant0._ZN7qr_base22base_calcQR_doubletileEiiiPfS0_)
        /*0088*/ 	.short	0x0380
        /*008a*/ 	.short	0x0020


	//----- nvinfo : EIATTR_SW_WAR
	.align		4
.L_57:
        /*008c*/ 	.byte	0x04, 0x36
        /*008e*/ 	.short	(.L_59 - .L_58)
.L_58:
        /*0090*/ 	.word	0x00000008
.L_59:


//--------------------- .nv.info._ZN7qr_base22base_calcQR_singletileEiiPfS0_ --------------------------
	.section	.nv.info._ZN7qr_base22base_calcQR_singletileEiiPfS0_,"",@"SHT_CUDA_INFO"
	.sectionflags	@""
	.align	4


	//----- nvinfo : EIATTR_CUDA_API_VERSION
	.align		4
        /*0000*/ 	.byte	0x04, 0x37
        /*0002*/ 	.short	(.L_61 - .L_60)
.L_60:
        /*0004*/ 	.word	0x00000082


	//----- nvinfo : EIATTR_KPARAM_INFO
	.align		4
.L_61:
        /*0008*/ 	.byte	0x04, 0x17
        /*000a*/ 	.short	(.L_63 - .L_62)
.L_62:
        /*000c*/ 	.word	0x00000000
        /*0010*/ 	.short	0x0003
        /*0012*/ 	.short	0x0010
        /*0014*/ 	.byte	0x00, 0xf5, 0x21, 0x00


	//----- nvinfo : EIATTR_KPARAM_INFO
	.align		4
.L_63:
        /*0018*/ 	.byte	0x04, 0x17
        /*001a*/ 	.short	(.L_65 - .L_64)
.L_64:
        /*001c*/ 	.word	0x00000000
        /*0020*/ 	.short	0x0002
        /*0022*/ 	.short	0x0008
        /*0024*/ 	.byte	0x00, 0xf5, 0x21, 0x00


	//----- nvinfo : EIATTR_KPARAM_INFO
	.align		4
.L_65:
        /*0028*/ 	.byte	0x04, 0x17
        /*002a*/ 	.short	(.L_67 - .L_66)
.L_66:
        /*002c*/ 	.word	0x00000000
        /*0030*/ 	.short	0x0001
        /*0032*/ 	.short	0x0004
        /*0034*/ 	.byte	0x00, 0xf0, 0x11, 0x00


	//----- nvinfo : EIATTR_KPARAM_INFO
	.align		4
.L_67:
        /*0038*/ 	.byte	0x04, 0x17
        /*003a*/ 	.short	(.L_69 - .L_68)
.L_68:
        /*003c*/ 	.word	0x00000000
        /*0040*/ 	.short	0x0000
        /*0042*/ 	.short	0x0000
        /*0044*/ 	.byte	0x00, 0xf0, 0x11, 0x00


	//----- nvinfo : EIATTR_SPARSE_MMA_MASK
	.align		4
.L_69:
        /*0048*/ 	.byte	0x03, 0x50
        /*004a*/ 	.short	0x0000


	//----- nvinfo : EIATTR_MAXREG_COUNT
	.align		4
        /*004c*/ 	.byte	0x03, 0x1b
        /*004e*/ 	.short	0x00ff


	//----- nvinfo : EIATTR_NUM_BARRIERS
	.align		4
        /*0050*/ 	.byte	0x02, 0x4c
        /*0052*/ 	.byte	0x01
	.zero		1


	//----- nvinfo : EIATTR_MERCURY_ISA_VERSION
	.align		4
        /*0054*/ 	.byte	0x03, 0x5f
        /*0056*/ 	.short	0x0101


	//----- nvinfo : EIATTR_VRC_CTA_INIT_COUNT
	.align		4
        /*0058*/ 	.byte	0x02, 0x4a
	.zero		1
	.zero		1


	//----- nvinfo : EIATTR_EXIT_INSTR_OFFSETS
	.align		4
        /*005c*/ 	.byte	0x04, 0x1c
        /*005e*/ 	.short	(.L_71 - .L_70)


	//   ....[0]....
.L_70:
        /*0060*/ 	.word	0x00001e30


	//----- nvinfo : EIATTR_CRS_STACK_SIZE
	.align		4
.L_71:
        /*0064*/ 	.byte	0x04, 0x1e
        /*0066*/ 	.short	(.L_73 - .L_72)
.L_72:
        /*0068*/ 	.word	0x00000000


	//----- nvinfo : EIATTR_CBANK_PARAM_SIZE
	.align		4
.L_73:
        /*006c*/ 	.byte	0x03, 0x19
        /*006e*/ 	.short	0x0018


	//----- nvinfo : EIATTR_PARAM_CBANK
	.align		4
        /*0070*/ 	.byte	0x04, 0x0a
        /*0072*/ 	.short	(.L_75 - .L_74)
	.align		4
.L_74:
        /*0074*/ 	.word	index@(.nv.constant0._ZN7qr_base22base_calcQR_singletileEiiPfS0_)
        /*0078*/ 	.short	0x0380
        /*007a*/ 	.short	0x0018


	//----- nvinfo : EIATTR_SW_WAR
	.align		4
.L_75:
        /*007c*/ 	.byte	0x04, 0x36
        /*007e*/ 	.short	(.L_77 - .L_76)
.L_76:
        /*0080*/ 	.word	0x00000008
.L_77:


//--------------------- .nv.info._ZN7qr_base23base_applyQt_doubletileEiiiPKfPf --------------------------
	.section	.nv.info._ZN7qr_base23base_applyQt_doubletileEiiiPKfPf,"",@"SHT_CUDA_INFO"
	.sectionflags	@""
	.align	4


	//----- nvinfo : EIATTR_CUDA_API_VERSION
	.align		4
        /*0000*/ 	.byte	0x04, 0x37
        /*0002*/ 	.short	(.L_79 - .L_78)
.L_78:
        /*0004*/ 	.word	0x00000082


	//----- nvinfo : EIATTR_KPARAM_INFO
	.align		4
.L_79:
        /*0008*/ 	.byte	0x04, 0x17
        /*000a*/ 	.short	(.L_81 - .L_80)
.L_80:
        /*000c*/ 	.word	0x00000000
        /*0010*/ 	.short	0x0004
        /*0012*/ 	.short	0x0018
        /*0014*/ 	.byte	0x00, 0xf5, 0x21, 0x00


	//----- nvinfo : EIATTR_KPARAM_INFO
	.align		4
.L_81:
        /*0018*/ 	.byte	0x04, 0x17
        /*001a*/ 	.short	(.L_83 - .L_82)
.L_82:
        /*001c*/ 	.word	0x00000000
        /*0020*/ 	.short	0x0003
        /*0022*/ 	.short	0x0010
        /*0024*/ 	.byte	0x00, 0xf5, 0x21, 0x00


	//----- nvinfo : EIATTR_KPARAM_INFO
	.align		4
.L_83:
        /*0028*/ 	.byte	0x04, 0x17
        /*002a*/ 	.short	(.L_85 - .L_84)
.L_84:
        /*002c*/ 	.word	0x00000000
        /*0030*/ 	.short	0x0002
        /*0032*/ 	.short	0x0008
        /*0034*/ 	.byte	0x00, 0xf0, 0x11, 0x00


	//----- nvinfo : EIATTR_KPARAM_INFO
	.align		4
.L_85:
        /*0038*/ 	.byte	0x04, 0x17
        /*003a*/ 	.short	(.L_87 - .L_86)
.L_86:
        /*003c*/ 	.word	0x00000000
        /*0040*/ 	.short	0x0001
        /*0042*/ 	.short	0x0004
        /*0044*/ 	.byte	0x00, 0xf0, 0x11, 0x00


	//----- nvinfo : EIATTR_KPARAM_INFO
	.align		4
.L_87:
        /*0048*/ 	.byte	0x04, 0x17
        /*004a*/ 	.short	(.L_89 - .L_88)
.L_88:
        /*004c*/ 	.word	0x00000000
        /*0050*/ 	.short	0x0000
        /*0052*/ 	.short	0x0000
        /*0054*/ 	.byte	0x00, 0xf0, 0x11, 0x00


	//----- nvinfo : EIATTR_SPARSE_MMA_MASK
	.align		4
.L_89:
        /*0058*/ 	.byte	0x03, 0x50
        /*005a*/ 	.short	0x0000


	//----- nvinfo : EIATTR_MAXREG_COUNT
	.align		4
        /*005c*/ 	.byte	0x03, 0x1b
        /*005e*/ 	.short	0x00ff


	//----- nvinfo : EIATTR_NUM_BARRIERS
	.align		4
        /*0060*/ 	.byte	0x02, 0x4c
        /*0062*/ 	.byte	0x01
	.zero		1


	//----- nvinfo : EIATTR_MERCURY_ISA_VERSION
	.align		4
        /*0064*/ 	.byte	0x03, 0x5f
        /*0066*/ 	.short	0x0101


	//----- nvinfo : EIATTR_VRC_CTA_INIT_COUNT
	.align		4
        /*0068*/ 	.byte	0x02, 0x4a
	.zero		1
	.zero		1


	//----- nvinfo : EIATTR_EXIT_INSTR_OFFSETS
	.align		4
        /*006c*/ 	.byte	0x04, 0x1c
        /*006e*/ 	.short	(.L_91 - .L_90)


	//   ....[0]....
.L_90:
        /*0070*/ 	.word	0x00000bc0


	//   ....[1]....
        /*0074*/ 	.word	0x00000d80


	//----- nvinfo : EIATTR_CRS_STACK_SIZE
	.align		4
.L_91:
        /*0078*/ 	.byte	0x04, 0x1e
        /*007a*/ 	.short	(.L_93 - .L_92)
.L_92:
        /*007c*/ 	.word	0x00000000


	//----- nvinfo : EIATTR_CBANK_PARAM_SIZE
	.align		4
.L_93:
        /*0080*/ 	.byte	0x03, 0x19
        /*0082*/ 	.short	0x0020


	//----- nvinfo : EIATTR_PARAM_CBANK
	.align		4
        /*0084*/ 	.byte	0x04, 0x0a
        /*0086*/ 	.short	(.L_95 - .L_94)
	.align		4
.L_94:
        /*0088*/ 	.word	index@(.nv.constant0._ZN7qr_base23base_applyQt_doubletileEiiiPKfPf)
        /*008c*/ 	.short	0x0380
        /*008e*/ 	.short	0x0020


	//----- nvinfo : EIATTR_SW_WAR
	.align		4
.L_95:
        /*0090*/ 	.byte	0x04, 0x36
        /*0092*/ 	.short	(.L_97 - .L_96)
.L_96:
        /*0094*/ 	.word	0x00000008
.L_97:


//--------------------- .nv.info._ZN7qr_base23base_applyQt_singletileEiiPKfPf --------------------------
	.section	.nv.info._ZN7qr_base23base_applyQt_singletileEiiPKfPf,"",@"SHT_CUDA_INFO"
	.sectionflags	@""
	.align	4


	//----- nvinfo : EIATTR_CUDA_API_VERSION
	.align		4
        /*0000*/ 	.byte	0x04, 0x37
        /*0002*/ 	.short	(.L_99 - .L_98)
.L_98:
        /*0004*/ 	.word	0x00000082


	//----- nvinfo : EIATTR_KPARAM_INFO
	.align		4
.L_99:
        /*0008*/ 	.byte	0x04, 0x17
        /*000a*/ 	.short	(.L_101 - .L_100)
.L_100:
        /*000c*/ 	.word	0x00000000
        /*0010*/ 	.short	0x0003
        /*0012*/ 	.short	0x0010
        /*0014*/ 	.byte	0x00, 0xf5, 0x21, 0x00


	//----- nvinfo : EIATTR_KPARAM_INFO
	.align		4
.L_101:
        /*0018*/ 	.byte	0x04, 0x17
        /*001a*/ 	.short	(.L_103 - .L_102)
.L_102:
        /*001c*/ 	.word	0x00000000
        /*0020*/ 	.short	0x0002
        /*0022*/ 	.short	0x0008
        /*0024*/ 	.byte	0x00, 0xf5, 0x21, 0x00


	//----- nvinfo : EIATTR_KPARAM_INFO
	.align		4
.L_103:
        /*0028*/ 	.byte	0x04, 0x17
        /*002a*/ 	.short	(.L_105 - .L_104)
.L_104:
        /*002c*/ 	.word	0x00000000
        /*0030*/ 	.short	0x0001
        /*0032*/ 	.short	0x0004
        /*0034*/ 	.byte	0x00, 0xf0, 0x11, 0x00


	//----- nvinfo : EIATTR_KPARAM_INFO
	.align		4
.L_105:
        /*0038*/ 	.byte	0x04, 0x17
        /*003a*/ 	.short	(.L_107 - .L_106)
.L_106:
        /*003c*/ 	.word	0x00000000
        /*0040*/ 	.short	0x0000
        /*0042*/ 	.short	0x0000
        /*0044*/ 	.byte	0x00, 0xf0, 0x11, 0x00


	//----- nvinfo : EIATTR_SPARSE_MMA_MASK
	.align		4
.L_107:
        /*0048*/ 	.byte	0x03, 0x50
        /*004a*/ 	.short	0x0000


	//----- nvinfo : EIATTR_MAXREG_COUNT
	.align		4
        /*004c*/ 	.byte	0x03, 0x1b
        /*004e*/ 	.short	0x00ff


	//----- nvinfo : EIATTR_MERCURY_ISA_VERSION
	.align		4
        /*0050*/ 	.byte	0x03, 0x5f
        /*0052*/ 	.short	0x0101


	//----- nvinfo : EIATTR_VRC_CTA_INIT_COUNT
	.align		4
        /*0054*/ 	.byte	0x02, 0x4a
	.zero		1
	.zero		1


	//----- nvinfo : EIATTR_EXIT_INSTR_OFFSETS
	.align		4
        /*0058*/ 	.byte	0x04, 0x1c
        /*005a*/ 	.short	(.L_109 - .L_108)


	//   ....[0]....
.L_108:
        /*005c*/ 	.word	0x00001310


	//   ....[1]....
        /*0060*/ 	.word	0x000013e0


	//   ....[2]....
        /*0064*/ 	.word	0x00004d30


	//----- nvinfo : EIATTR_CBANK_PARAM_SIZE
	.align		4
.L_109:
        /*0068*/ 	.byte	0x03, 0x19
        /*006a*/ 	.short	0x0018


	//----- nvinfo : EIATTR_PARAM_CBANK
	.align		4
        /*006c*/ 	.byte	0x04, 0x0a
        /*006e*/ 	.short	(.L_111 - .L_110)
	.align		4
.L_110:
        /*0070*/ 	.word	index@(.nv.constant0._ZN7qr_base23base_applyQt_singletileEiiPKfPf)
        /*0074*/ 	.short	0x0380
        /*0076*/ 	.short	0x0018


	//----- nvinfo : EIATTR_SW_WAR
	.align		4
.L_111:
        /*0078*/ 	.byte	0x04, 0x36
        /*007a*/ 	.short	(.L_113 - .L_112)
.L_112:
        /*007c*/ 	.word	0x00000008
.L_113:


//--------------------- .nv.info._ZN7qr_base31base_applyQt_singletile_evelyneEiiPKfPf --------------------------
	.section	.nv.info._ZN7qr_base31base_applyQt_singletile_evelyneEiiPKfPf,"",@"SHT_CUDA_INFO"
	.sectionflags	@""
	.align	4


	//----- nvinfo : EIATTR_CUDA_API_VERSION
	.align		4
        /*0000*/ 	.byte	0x04, 0x37
        /*0002*/ 	.short	(.L_115 - .L_114)
.L_114:
        /*0004*/ 	.word	0x00000082


	//----- nvinfo : EIATTR_KPARAM_INFO
	.align		4
.L_115:
        /*0008*/ 	.byte	0x04, 0x17
        /*000a*/ 	.short	(.L_117 - .L_116)
.L_116:
        /*000c*/ 	.word	0x00000000
        /*0010*/ 	.short	0x0003
        /*0012*/ 	.short	0x0010
        /*0014*/ 	.byte	0x00, 0xf5, 0x21, 0x00


	//----- nvinfo : EIATTR_KPARAM_INFO
	.align		4
.L_117:
        /*0018*/ 	.byte	0x04, 0x17
        /*001a*/ 	.short	(.L_119 - .L_118)
.L_118:
        /*001c*/ 	.word	0x00000000
        /*0020*/ 	.short	0x0002
        /*0022*/ 	.short	0x0008
        /*0024*/ 	.byte	0x00, 0xf5, 0x21, 0x00


	//----- nvinfo : EIATTR_KPARAM_INFO
	.align		4
.L_119:
        /*0028*/ 	.byte	0x04, 0x17
        /*002a*/ 	.short	(.L_121 - .L_120)
.L_120:
        /*002c*/ 	.word	0x00000000
        /*0030*/ 	.short	0x0001
        /*0032*/ 	.short	0x0004
        /*0034*/ 	.byte	0x00, 0xf0, 0x11, 0x00


	//----- nvinfo : EIATTR_KPARAM_INFO
	.align		4
.L_121:
        /*0038*/ 	.byte	0x04, 0x17
        /*003a*/ 	.short	(.L_123 - .L_122)
.L_122:
        /*003c*/ 	.word	0x00000000
        /*0040*/ 	.short	0x0000
        /*0042*/ 	.short	0x0000
        /*0044*/ 	.byte	0x00, 0xf0, 0x11, 0x00


	//----- nvinfo : EIATTR_SPARSE_MMA_MASK
	.align		4
.L_123:
        /*0048*/ 	.byte	0x03, 0x50
        /*004a*/ 	.short	0x0000


	//----- nvinfo : EIATTR_MAXREG_COUNT
	.align		4
        /*004c*/ 	.byte	0x03, 0x1b
        /*004e*/ 	.short	0x00ff


	//----- nvinfo : EIATTR_NUM_BARRIERS
	.align		4
        /*0050*/ 	.byte	0x02, 0x4c
        /*0052*/ 	.byte	0x01
	.zero		1


	//----- nvinfo : EIATTR_MERCURY_ISA_VERSION
	.align		4
        /*0054*/ 	.byte	0x03, 0x5f
        /*0056*/ 	.short	0x0101


	//----- nvinfo : EIATTR_VRC_CTA_INIT_COUNT
	.align		4
        /*0058*/ 	.byte	0x02, 0x4a
	.zero		1
	.zero		1


	//----- nvinfo : EIATTR_EXIT_INSTR_OFFSETS
	.align		4
        /*005c*/ 	.byte	0x04, 0x1c
        /*005e*/ 	.short	(.L_125 - .L_124)


	//   ....[0]....
.L_124:
        /*0060*/ 	.word	0x000008a0


	//   ....[1]....
        /*0064*/ 	.word	0x000009a0


	//----- nvinfo : EIATTR_CRS_STACK_SIZE
	.align		4
.L_125:
        /*0068*/ 	.byte	0x04, 0x1e
        /*006a*/ 	.short	(.L_127 - .L_126)
.L_126:
        /*006c*/ 	.word	0x00000000


	//----- nvinfo : EIATTR_CBANK_PARAM_SIZE
	.align		4
.L_127:
        /*0070*/ 	.byte	0x03, 0x19
        /*0072*/ 	.short	0x0018


	//----- nvinfo : EIATTR_PARAM_CBANK
	.align		4
        /*0074*/ 	.byte	0x04, 0x0a
        /*0076*/ 	.short	(.L_129 - .L_128)
	.align		4
.L_128:
        /*0078*/ 	.word	index@(.nv.constant0._ZN7qr_base31base_applyQt_singletile_evelyneEiiPKfPf)
        /*007c*/ 	.short	0x0380
        /*007e*/ 	.short	0x0018


	//----- nvinfo : EIATTR_SW_WAR
	.align		4
.L_129:
        /*0080*/ 	.byte	0x04, 0x36
        /*0082*/ 	.short	(.L_131 - .L_130)
.L_130:
        /*0084*/ 	.word	0x00000008
.L_131:


//--------------------- .nv.callgraph             --------------------------
	.section	.nv.callgraph,"",@"SHT_CUDA_CALLGRAPH"
	.align	4
	.sectionentsize	8
	.align		4
        /*0000*/ 	.word	0x00000000
	.align		4
        /*0004*/ 	.word	0xffffffff
	.align		4
        /*0008*/ 	.word	0x00000000
	.align		4
        /*000c*/ 	.word	0xfffffffe
	.align		4
        /*0010*/ 	.word	0x00000000
	.align		4
        /*0014*/ 	.word	0xfffffffd
	.align		4
        /*0018*/ 	.word	0x00000000
	.align		4
        /*001c*/ 	.word	0xfffffffc


//--------------------- .text._ZN7qr_base22base_calcQR_doubletileEiiiPfS0_ --------------------------
	.section	.text._ZN7qr_base22base_calcQR_doubletileEiiiPfS0_,"ax",@progbits
	.align	128
        .global         _ZN7qr_base22base_calcQR_doubletileEiiiPfS0_
        .type           _ZN7qr_base22base_calcQR_doubletileEiiiPfS0_,@function
        .size           _ZN7qr_base22base_calcQR_doubletileEiiiPfS0_,(.L_x_250 - _ZN7qr_base22base_calcQR_doubletileEiiiPfS0_)
        .other          _ZN7qr_base22base_calcQR_doubletileEiiiPfS0_,@"STO_CUDA_ENTRY STV_DEFAULT"
_ZN7qr_base22base_calcQR_doubletileEiiiPfS0_:
.text._ZN7qr_base22base_calcQR_doubletileEiiiPfS0_:
[----:B------:R-:W-:Y:S01]  /*0000*/  LDC R1, c[0x0][0x37c] ;  /* 0x0000df00ff017b82 */ /* 0x000fe20000000800 */
[----:B------:R-:W0:Y:S07]  /*0010*/  S2R R0, SR_TID.X ;  /* 0x0000000000007919 */ /* 0x000e2e0000002100 */
[----:B------:R-:W0:Y:S01]  /*0020*/  LDC.64 R16, c[0x0][0x380] ;  /* 0x0000e000ff107b82 */ /* 0x000e220000000a00 */
[----:B------:R-:W1:Y:S01]  /*0030*/  LDCU UR4, c[0x0][0x388] ;  /* 0x00007100ff0477ac */ /* 0x000e620008000800 */
[----:B------:R-:W2:Y:S01]  /*0040*/  S2R R2, SR_TID.Y ;  /* 0x0000000000027919 */ /* 0x000ea20000002200 */
[----:B------:R-:W3:Y:S05]  /*0050*/  LDCU.64 UR12, c[0x0][0x358] ;  /* 0x00006b00ff0c77ac */ /* 0x000eea0008000a00 */
[----:B------:R-:W4:Y:S08]  /*0060*/  LDC.64 R24, c[0x0][0x398] ;  /* 0x0000e600ff187b82 */ /* 0x000f300000000a00 */
[----:B------:R-:W5:Y:S01]  /*0070*/  S2UR UR7, SR_CgaCtaId ;  /* 0x00000000000779c3 */ /* 0x000f620000008800 */
[----:B-1----:R-:W-:Y:S01]  /*0080*/  USHF.L.U32 UR4, UR4, 0x5, URZ ;  /* 0x0000000504047899 */ /* 0x002fe200080006ff */
[----:B------:R-:W-:-:S06]  /*0090*/  UMOV UR5, 0x400 ;  /* 0x0000040000057882 */ /* 0x000fcc0000000000 */
[----:B------:R-:W1:Y:S01]  /*00a0*/  LDC.64 R22, c[0x0][0x390] ;  /* 0x0000e400ff167b82 */ /* 0x000e620000000a00 */
[C---:B0-----:R-:W-:Y:S02]  /*00b0*/  LEA R3, R17.reuse, R0, 0x5 ;  /* 0x0000000011037211 */ /* 0x041fe400078e28ff */
[----:B--2---:R-:W-:Y:S02]  /*00c0*/  LEA R5, R17, R2, 0x5 ;  /* 0x0000000211057211 */ /* 0x004fe400078e28ff */
[----:B------:R-:W-:-:S03]  /*00d0*/  IADD3 R4, PT, PT, R3, UR4, RZ ;  /* 0x0000000403047c10 */ /* 0x000fc6000fffe0ff */
[-CC-:B------:R-:W-:Y:S02]  /*00e0*/  IMAD R27, R3, R16.reuse, R5.reuse ;  /* 0x00000010031b7224 */ /* 0x180fe400078e0205 */
[----:B------:R-:W-:Y:S02]  /*00f0*/  IMAD R5, R4, R16, R5 ;  /* 0x0000001004057224 */ /* 0x000fe400078e0205 */
[----:B----4-:R-:W-:-:S04]  /*0100*/  IMAD.WIDE R26, R27, 0x4, R24 ;  /* 0x000000041b1a7825 */ /* 0x010fc800078e0218 */
[----:B------:R-:W-:Y:S02]  /*0110*/  IMAD.WIDE R24, R5, 0x4, R24 ;  /* 0x0000000405187825 */ /* 0x000fe400078e0218 */
[----:B---3--:R-:W2:Y:S04]  /*0120*/  LDG.E R5, desc[UR12][R26.64] ;  /* 0x0000000c1a057981 */ /* 0x008ea8000c1e1900 */
[----:B------:R-:W3:Y:S01]  /*0130*/  LDG.E R7, desc[UR12][R24.64] ;  /* 0x0000000c18077981 */ /* 0x000ee2000c1e1900 */
[----:B-----5:R-:W-:Y:S01]  /*0140*/  ULEA UR6, UR7, UR5, 0x18 ;  /* 0x0000000507067291 */ /* 0x020fe2000f8ec0ff */
[----:B------:R-:W-:Y:S01]  /*0150*/  IMAD R17, R17, R16, UR4 ;  /* 0x0000000411117e24 */ /* 0x000fe2000f8e0210 */
[----:B------:R-:W-:Y:S01]  /*0160*/  UIADD3 UR5, UPT, UPT, UR5, 0x2000, URZ ;  /* 0x0000200005057890 */ /* 0x000fe2000fffe0ff */
[----:B------:R-:W-:Y:S01]  /*0170*/  IADD3 R16, PT, PT, -R0, RZ, RZ ;  /* 0x000000ff00107210 */ /* 0x000fe20007ffe1ff */
[----:B------:R-:W-:Y:S01]  /*0180*/  UIADD3 UR8, UPT, UPT, UR6, 0x1f80, URZ ;  /* 0x00001f8006087890 */ /* 0x000fe2000fffe0ff */
[----:B------:R-:W-:Y:S01]  /*0190*/  IADD3 R3, PT, PT, -R2, RZ, RZ ;  /* 0x000000ff02037210 */ /* 0x000fe20007ffe1ff */
[----:B------:R-:W-:Y:S01]  /*01a0*/  ULEA UR5, UR7, UR5, 0x18 ;  /* 0x0000000507057291 */ /* 0x000fe2000f8ec0ff */
[----:B------:R-:W-:Y:S01]  /*01b0*/  LEA R21, R0, UR6, 0x7 ;  /* 0x0000000600157c11 */ /* 0x000fe2000f8e38ff */
[----:B------:R-:W-:Y:S01]  /*01c0*/  UMOV UR9, 0x1000 ;  /* 0x0000100000097882 */ /* 0x000fe20000000000 */
[C---:B------:R-:W-:Y:S01]  /*01d0*/  LEA R18, R2.reuse, UR6, 0x2 ;  /* 0x0000000602127c11 */ /* 0x040fe2000f8e10ff */
[----:B------:R-:W-:Y:S01]  /*01e0*/  UMOV UR10, 0xffffffe0 ;  /* 0xffffffe0000a7882 */ /* 0x000fe20000000000 */
[----:B------:R-:W-:Y:S01]  /*01f0*/  LEA R20, R2, R21, 0x2 ;  /* 0x0000001502147211 */ /* 0x000fe200078e10ff */
[----:B------:R-:W-:Y:S01]  /*0200*/  UMOV UR4, UR6 ;  /* 0x0000000600047c82 */ /* 0x000fe20008000000 */
[----:B------:R-:W-:-:S03]  /*0210*/  LEA R19, R0, UR5, 0x2 ;  /* 0x0000000500137c11 */ /* 0x000fc6000f8e10ff */
[----:B--2---:R0:W-:Y:S04]  /*0220*/  STS [R20], R5 ;  /* 0x0000000514007388 */ /* 0x0041e80000000800 */
[----:B-1-3--:R0:W-:Y:S02]  /*0230*/  STS [R20+0x1000], R7 ;  /* 0x0010000714007388 */ /* 0x00a1e40000000800 */
.L_x_26:
[----:B------:R-:W-:Y:S01]  /*0240*/  ISETP.NE.AND P0, PT, R3, RZ, PT ;  /* 0x000000ff0300720c */ /* 0x000fe20003f05270 */
[----:B------:R-:W-:Y:S01]  /*0250*/  UIADD3 UR11, UPT, UPT, UR10, 0x20, URZ ;  /* 0x000000200a0b7890 */ /* 0x000fe2000fffe0ff */
[----:B------:R-:W-:Y:S11]  /*0260*/  BSSY.RECONVERGENT B0, `(.L_x_0) ;  /* 0x000006a000007945 */ /* 0x000ff60003800200 */
[----:B-1----:R-:W1:Y:S02]  /*0270*/  @!P0 LDS R4, [R20+0x1000] ;  /* 0x0010000014048984 */ /* 0x002e640000000800 */
[----:B-1----:R-:W-:-:S05]  /*0280*/  @!P0 FMUL R4, R4, R4 ;  /* 0x0000000404048220 */ /* 0x002fca0000400000 */
[----:B------:R1:W-:Y:S01]  /*0290*/  @!P0 STS [R19], R4 ;  /* 0x0000000413008388 */ /* 0x0003e20000000800 */
[----:B------:R-:W-:Y:S01]  /*02a0*/  BAR.SYNC.DEFER_BLOCKING 0x0 ;  /* 0x0000000000007b1d */ /* 0x000fe20000010000 */
[----:B------:R-:W-:-:S13]  /*02b0*/  LOP3.LUT P0, RZ, R0, R2, RZ, 0xfc, !PT ;  /* 0x0000000200ff7212 */ /* 0x000fda000780fcff */
[----:B-1234-:R-:W-:Y:S05]  /*02c0*/  @P0 BRA `(.L_x_1) ;  /* 0x00000004008c0947 */ /* 0x01efea0003800000 */
[----:B------:R-:W1:Y:S01]  /*02d0*/  S2UR UR7, SR_CgaCtaId ;  /* 0x00000000000779c3 */ /* 0x000e620000008800 */
[----:B------:R-:W-:Y:S02]  /*02e0*/  UMOV UR5, 0x400 ;  /* 0x0000040000057882 */ /* 0x000fe40000000000 */
[----:B-1----:R-:W-:-:S09]  /*02f0*/  ULEA UR5, UR7, UR5, 0x18 ;  /* 0x0000000507057291 */ /* 0x002fd2000f8ec0ff */
[----:B0-----:R-:W0:Y:S04]  /*0300*/  LDS.128 R4, [UR5+0x2000] ;  /* 0x00200005ff047984 */ /* 0x001e280008000c00 */
[----:B------:R-:W1:Y:S04]  /*0310*/  LDS.128 R8, [UR5+0x2010] ;  /* 0x00201005ff087984 */ /* 0x000e680008000c00 */
[----:B------:R-:W2:Y:S01]  /*0320*/  LDS.128 R12, [UR5+0x2020] ;  /* 0x00202005ff0c7984 */ /* 0x000ea20008000c00 */
[----:B0-----:R-:W-:-:S04]  /*0330*/  FADD R4, RZ, R4 ;  /* 0x00000004ff047221 */ /* 0x001fc80000000000 */
[----:B------:R-:W-:-:S04]  /*0340*/  FADD R5, R4, R5 ;  /* 0x0000000504057221 */ /* 0x000fc80000000000 */
[----:B------:R-:W-:-:S04]  /*0350*/  FADD R6, R5, R6 ;  /* 0x0000000605067221 */ /* 0x000fc80000000000 */
[----:B------:R-:W-:-:S04]  /*0360*/  FADD R7, R6, R7 ;  /* 0x0000000706077221 */ /* 0x000fc80000000000 */
[----:B-1----:R-:W-:Y:S02]  /*0370*/  FADD R8, R7, R8 ;  /* 0x0000000807087221 */ /* 0x002fe40000000000 */
[----:B------:R-:W0:Y:S02]  /*0380*/  LDS.128 R4, [UR5+0x2030] ;  /* 0x00203005ff047984 */ /* 0x000e240008000c00 */
[----:B------:R-:W-:-:S04]  /*0390*/  FADD R9, R8, R9 ;  /* 0x0000000908097221 */ /* 0x000fc80000000000 */
[----:B------:R-:W-:-:S04]  /*03a0*/  FADD R10, R9, R10 ;  /* 0x0000000a090a7221 */ /* 0x000fc80000000000 */
[----:B------:R-:W-:-:S04]  /*03b0*/  FADD R11, R10, R11 ;  /* 0x0000000b0a0b7221 */ /* 0x000fc80000000000 */
[----:B--2---:R-:W-:Y:S02]  /*03c0*/  FADD R12, R11, R12 ;  /* 0x0000000c0b0c7221 */ /* 0x004fe40000000000 */
[----:B------:R-:W1:Y:S02]  /*03d0*/  LDS.128 R8, [UR5+0x2040] ;  /* 0x00204005ff087984 */ /* 0x000e640008000c00 */
[----:B------:R-:W-:-:S04]  /*03e0*/  FADD R13, R12, R13 ;  /* 0x0000000d0c0d7221 */ /* 0x000fc80000000000 */
[----:B------:R-:W-:-:S04]  /*03f0*/  FADD R14, R13, R14 ;  /* 0x0000000e0d0e7221 */ /* 0x000fc80000000000 */
[----:B------:R-:W-:-:S04]  /*0400*/  FADD R15, R14, R15 ;  /* 0x0000000f0e0f7221 */ /* 0x000fc80000000000 */
[----:B0-----:R-:W-:Y:S02]  /*0410*/  FADD R4, R15, R4 ;  /* 0x000000040f047221 */ /* 0x001fe40000000000 */
[----:B------:R-:W0:Y:S02]  /*0420*/  LDS.128 R12, [UR5+0x2050] ;  /* 0x00205005ff0c7984 */ /* 0x000e240008000c00 */
[----:B------:R-:W-:-:S04]  /*0430*/  FADD R5, R4, R5 ;  /* 0x0000000504057221 */ /* 0x000fc80000000000 */
[----:B------:R-:W-:-:S04]  /*0440*/  FADD R6, R5, R6 ;  /* 0x0000000605067221 */ /* 0x000fc80000000000 */
[----:B------:R-:W-:-:S04]  /*0450*/  FADD R7, R6, R7 ;  /* 0x0000000706077221 */ /* 0x000fc80000000000 */
[----:B-1----:R-:W-:Y:S02]  /*0460*/  FADD R8, R7, R8 ;  /* 0x0000000807087221 */ /* 0x002fe40000000000 */
[----:B------:R-:W1:Y:S02]  /*0470*/  LDS.128 R4, [UR5+0x2060] ;  /* 0x00206005ff047984 */ /* 0x000e640008000c00 */
[----:B------:R-:W-:-:S04]  /*0480*/  FADD R9, R8, R9 ;  /* 0x0000000908097221 */ /* 0x000fc80000000000 */
[----:B------:R-:W-:-:S04]  /*0490*/  FADD R10, R9, R10 ;  /* 0x0000000a090a7221 */ /* 0x000fc80000000000 */
[----:B------:R-:W-:-:S04]  /*04a0*/  FADD R11, R10, R11 ;  /* 0x0000000b0a0b7221 */ /* 0x000fc80000000000 */
[----:B0-----:R-:W-:Y:S02]  /*04b0*/  FADD R12, R11, R12 ;  /* 0x0000000c0b0c7221 */ /* 0x001fe40000000000 */
[----:B------:R-:W0:Y:S02]  /*04c0*/  LDS.128 R8, [UR5+0x2070] ;  /* 0x00207005ff087984 */ /* 0x000e240008000c00 */
[----:B------:R-:W-:Y:S02]  /*04d0*/  FADD R13, R12, R13 ;  /* 0x0000000d0c0d7221 */ /* 0x000fe40000000000 */
[----:B------:R-:W2:Y:S02]  /*04e0*/  LDS R12, [UR4] ;  /* 0x00000004ff0c7984 */ /* 0x000ea40008000800 */
[----:B------:R-:W-:-:S04]  /*04f0*/  FADD R14, R13, R14 ;  /* 0x0000000e0d0e7221 */ /* 0x000fc80000000000 */
[----:B------:R-:W-:-:S04]  /*0500*/  FADD R15, R14, R15 ;  /* 0x0000000f0e0f7221 */ /* 0x000fc80000000000 */
[----:B-1----:R-:W-:-:S04]  /*0510*/  FADD R4, R15, R4 ;  /* 0x000000040f047221 */ /* 0x002fc80000000000 */
[----:B------:R-:W-:-:S04]  /*0520*/  FADD R5, R4, R5 ;  /* 0x0000000504057221 */ /* 0x000fc80000000000 */
[----:B------:R-:W-:-:S04]  /*0530*/  FADD R6, R5, R6 ;  /* 0x0000000605067221 */ /* 0x000fc80000000000 */
[----:B------:R-:W-:-:S04]  /*0540*/  FADD R7, R6, R7 ;  /* 0x0000000706077221 */ /* 0x000fc80000000000 */
[----:B0-----:R-:W-:-:S04]  /*0550*/  FADD R8, R7, R8 ;  /* 0x0000000807087221 */ /* 0x001fc80000000000 */
[----:B------:R-:W-:-:S04]  /*0560*/  FADD R9, R8, R9 ;  /* 0x0000000908097221 */ /* 0x000fc80000000000 */
[----:B------:R-:W-:-:S04]  /*0570*/  FADD R10, R9, R10 ;  /* 0x0000000a090a7221 */ /* 0x000fc80000000000 */
[----:B------:R-:W-:-:S04]  /*0580*/  FADD R11, R10, R11 ;  /* 0x0000000b0a0b7221 */ /* 0x000fc80000000000 */
[----:B--2---:R-:W-:-:S04]  /*0590*/  FFMA R5, R12, R12, R11 ;  /* 0x0000000c0c057223 */ /* 0x004fc8000000000b */
[----:B------:R0:W1:Y:S01]  /*05a0*/  MUFU.RSQ R6, R5 ;  /* 0x0000000500067308 */ /* 0x0000620000001400 */
[----:B------:R-:W-:-:S04]  /*05b0*/  IADD3 R4, PT, PT, R5, -0xd000000, RZ ;  /* 0xf300000005047810 */ /* 0x000fc80007ffe0ff */
[----:B------:R-:W-:-:S13]  /*05c0*/  ISETP.GT.U32.AND P0, PT, R4, 0x727fffff, PT ;  /* 0x727fffff0400780c */ /* 0x000fda0003f04070 */
[----:B01----:R-:W-:Y:S05]  /*05d0*/  @!P0 BRA `(.L_x_2) ;  /* 0x0000000000188947 */ /* 0x003fea0003800000 */
[----:B------:R-:W-:Y:S01]  /*05e0*/  BSSY.RECONVERGENT B1, `(.L_x_3) ;  /* 0x0000004000017945 */ /* 0x000fe20003800200 */
[----:B------:R-:W-:Y:S02]  /*05f0*/  MOV R4, R5 ;  /* 0x0000000500047202 */ /* 0x000fe40000000f00 */
[----:B------:R-:W-:-:S07]  /*0600*/  MOV R13, 0x620 ;  /* 0x00000620000d7802 */ /* 0x000fce0000000f00 */
[----:B------:R-:W-:Y:S05]  /*0610*/  CALL.REL.NOINC `($__internal_0_$__cuda_sm20_sqrt_rn_f32_slowpath) ;  /* 0x0000001000187944 */ /* 0x000fea0003c00000 */
[----:B------:R-:W-:Y:S05]  /*0620*/  BSYNC.RECONVERGENT B1 ;  /* 0x0000000000017941 */ /* 0x000fea0003800200 */
.L_x_3:
[----:B------:R-:W-:Y:S05]  /*0630*/  BRA `(.L_x_4) ;  /* 0x0000000000107947 */ /* 0x000fea0003800000 */
.L_x_2:
[----:B------:R-:W-:Y:S01]  /*0640*/  FMUL.FTZ R4, R5, R6 ;  /* 0x0000000605047220 */ /* 0x000fe20000410000 */
[----:B------:R-:W-:-:S03]  /*0650*/  FMUL.FTZ R6, R6, 0.5 ;  /* 0x3f00000006067820 */ /* 0x000fc60000410000 */
[----:B------:R-:W-:-:S04]  /*0660*/  FFMA R5, -R4, R4, R5 ;  /* 0x0000000404057223 */ /* 0x000fc80000000105 */
[----:B------:R-:W-:-:S07]  /*0670*/  FFMA R4, R5, R6, R4 ;  /* 0x0000000605047223 */ /* 0x000fce0000000004 */
.L_x_4:
[----:B------:R-:W-:Y:S01]  /*0680*/  FSETP.GT.AND P0, PT, R12, RZ, PT ;  /* 0x000000ff0c00720b */ /* 0x000fe20003f04000 */
[----:B------:R-:W-:Y:S03]  /*0690*/  BSSY.RECONVERGENT B1, `(.L_x_5) ;  /* 0x0000010000017945 */ /* 0x000fe60003800200 */
[----:B------:R-:W-:-:S05]  /*06a0*/  FSEL R5, R4, -R4, P0 ;  /* 0x8000000404057208 */ /* 0x000fca0000000000 */
[----:B------:R-:W-:-:S04]  /*06b0*/  FADD R5, R12, R5 ;  /* 0x000000050c057221 */ /* 0x000fc80000000000 */
[----:B------:R-:W-:-:S04]  /*06c0*/  FFMA R7, R5, R5, R11 ;  /* 0x0000000505077223 */ /* 0x000fc8000000000b */
[----:B------:R0:W1:Y:S01]  /*06d0*/  MUFU.RSQ R6, R7 ;  /* 0x0000000700067308 */ /* 0x0000620000001400 */
[----:B------:R-:W-:-:S04]  /*06e0*/  IADD3 R4, PT, PT, R7, -0xd000000, RZ ;  /* 0xf300000007047810 */ /* 0x000fc80007ffe0ff */
[----:B------:R-:W-:-:S13]  /*06f0*/  ISETP.GT.U32.AND P0, PT, R4, 0x727fffff, PT ;  /* 0x727fffff0400780c */ /* 0x000fda0003f04070 */
[----:B01----:R-:W-:Y:S05]  /*0700*/  @!P0 BRA `(.L_x_6) ;  /* 0x0000000000108947 */ /* 0x003fea0003800000 */
[----:B------:R-:W-:Y:S02]  /*0710*/  MOV R4, R7 ;  /* 0x0000000700047202 */ /* 0x000fe40000000f00 */
[----:B------:R-:W-:-:S07]  /*0720*/  MOV R13, 0x740 ;  /* 0x00000740000d7802 */ /* 0x000fce0000000f00 */
[----:B------:R-:W-:Y:S05]  /*0730*/  CALL.REL.NOINC `($__internal_0_$__cuda_sm20_sqrt_rn_f32_slowpath) ;  /* 0x0000000c00d07944 */ /* 0x000fea0003c00000 */
[----:B------:R-:W-:Y:S05]  /*0740*/  BRA `(.L_x_7) ;  /* 0x0000000000107947 */ /* 0x000fea0003800000 */
.L_x_6:
[----:B------:R-:W-:Y:S01]  /*0750*/  FMUL.FTZ R4, R7, R6 ;  /* 0x0000000607047220 */ /* 0x000fe20000410000 */
[----:B------:R-:W-:-:S03]  /*0760*/  FMUL.FTZ R6, R6, 0.5 ;  /* 0x3f00000006067820 */ /* 0x000fc60000410000 */
[----:B------:R-:W-:-:S04]  /*0770*/  FFMA R7, -R4, R4, R7 ;  /* 0x0000000404077223 */ /* 0x000fc80000000107 */
[----:B------:R-:W-:-:S07]  /*0780*/  FFMA R4, R7, R6, R4 ;  /* 0x0000000607047223 */ /* 0x000fce0000000004 */
.L_x_7:
[----:B------:R-:W-:Y:S05]  /*0790*/  BSYNC.RECONVERGENT B1 ;  /* 0x0000000000017941 */ /* 0x000fea0003800200 */
.L_x_5:
[----:B------:R-:W0:Y:S01]  /*07a0*/  MUFU.RCP R7, R4 ;  /* 0x0000000400077308 */ /* 0x000e220000001000 */
[----:B------:R-:W-:Y:S07]  /*07b0*/  BSSY.RECONVERGENT B1, `(.L_x_8) ;  /* 0x000000c000017945 */ /* 0x000fee0003800200 */
[----:B------:R-:W1:Y:S01]  /*07c0*/  FCHK P0, R5, R4 ;  /* 0x0000000405007302 */ /* 0x000e620000000000 */
[----:B0-----:R-:W-:-:S04]  /*07d0*/  FFMA R6, R7, -R4, 1 ;  /* 0x3f80000007067423 */ /* 0x001fc80000000804 */
[----:B------:R-:W-:-:S04]  /*07e0*/  FFMA R6, R7, R6, R7 ;  /* 0x0000000607067223 */ /* 0x000fc80000000007 */
[----:B------:R-:W-:-:S04]  /*07f0*/  FFMA R7, R5, R6, RZ ;  /* 0x0000000605077223 */ /* 0x000fc800000000ff */
[----:B------:R-:W-:-:S04]  /*0800*/  FFMA R8, R7, -R4, R5 ;  /* 0x8000000407087223 */ /* 0x000fc80000000005 */
[----:B------:R-:W-:Y:S01]  /*0810*/  FFMA R8, R6, R8, R7 ;  /* 0x0000000806087223 */ /* 0x000fe20000000007 */
[----:B-1----:R-:W-:Y:S06]  /*0820*/  @!P0 BRA `(.L_x_9) ;  /* 0x0000000000108947 */ /* 0x002fec0003800000 */
[----:B------:R-:W-:Y:S02]  /*0830*/  MOV R7, R5 ;  /* 0x0000000500077202 */ /* 0x000fe40000000f00 */
[----:B------:R-:W-:-:S07]  /*0840*/  MOV R6, 0x860 ;  /* 0x0000086000067802 */ /* 0x000fce0000000f00 */
[----:B------:R-:W-:Y:S05]  /*0850*/  CALL.REL.NOINC `($__internal_1_$__cuda_sm3x_div_rn_noftz_f32_slowpath) ;  /* 0x0000000c00e47944 */ /* 0x000fea0003c00000 */
[----:B------:R-:W-:-:S07]  /*0860*/  MOV R8, R4 ;  /* 0x0000000400087202 */ /* 0x000fce0000000f00 */
.L_x_9:
[----:B------:R-:W-:Y:S05]  /*0870*/  BSYNC.RECONVERGENT B1 ;  /* 0x0000000000017941 */ /* 0x000fea0003800200 */
.L_x_8:
[----:B------:R-:W0:Y:S01]  /*0880*/  S2UR UR7, SR_CgaCtaId ;  /* 0x00000000000779c3 */ /* 0x000e220000008800 */
[----:B------:R-:W-:Y:S01]  /*0890*/  UMOV UR5, 0x400 ;  /* 0x0000040000057882 */ /* 0x000fe20000000000 */
[----:B------:R-:W-:Y:S01]  /*08a0*/  FADD R9, R8, R8 ;  /* 0x0000000808097221 */ /* 0x000fe20000000000 */
[----:B------:R-:W-:-:S04]  /*08b0*/  IMAD.WIDE R6, R17, 0x4, R22 ;  /* 0x0000000411067825 */ /* 0x000fc800078e0216 */
[----:B------:R-:W-:-:S05]  /*08c0*/  FMUL R4, R9, R8 ;  /* 0x0000000809047220 */ /* 0x000fca0000400000 */
[----:B------:R1:W-:Y:S01]  /*08d0*/  STG.E desc[UR12][R6.64], R4 ;  /* 0x0000000406007986 */ /* 0x0003e2000c10190c */
[----:B0-----:R-:W-:-:S09]  /*08e0*/  ULEA UR5, UR7, UR5, 0x18 ;  /* 0x0000000507057291 */ /* 0x001fd2000f8ec0ff */
[----:B------:R1:W-:Y:S03]  /*08f0*/  STS.64 [UR5+0x2100], R4 ;  /* 0x00210004ff007988 */ /* 0x0003e60008000a05 */
.L_x_1:
[----:B------:R-:W-:Y:S05]  /*0900*/  BSYNC.RECONVERGENT B0 ;  /* 0x0000000000007941 */ /* 0x000fea0003800200 */
.L_x_0:
[C---:B-1----:R-:W-:Y:S01]  /*0910*/  LEA R6, R2.reuse, UR6, 0x2 ;  /* 0x0000000602067c11 */ /* 0x042fe2000f8e10ff */
[----:B------:R1:W2:Y:S01]  /*0920*/  LDS R8, [R21+UR9] ;  /* 0x0000000915087984 */ /* 0x0002a20008000800 */
[----:B------:R-:W-:Y:S01]  /*0930*/  ISETP.GE.U32.AND P0, PT, R2, UR11, PT ;  /* 0x0000000b02007c0c */ /* 0x000fe2000bf06070 */
[----:B------:R-:W-:Y:S01]  /*0940*/  BSSY.RECONVERGENT B0, `(.L_x_10) ;  /* 0x0000064000007945 */ /* 0x000fe20003800200 */
[----:B------:R-:W-:Y:S02]  /*0950*/  HFMA2 R11, -RZ, RZ, 0, 0 ;  /* 0x00000000ff0b7431 */ /* 0x000fe400000001ff */
[----:B------:R-:W3:Y:S09]  /*0960*/  LDS R6, [R6] ;  /* 0x0000000006067984 */ /* 0x000ef20000000800 */
[----:B-1----:R-:W-:Y:S05]  /*0970*/  @!P0 BRA `(.L_x_11) ;  /* 0x0000000400808947 */ /* 0x002fea0003800000 */
[----:B------:R-:W-:Y:S04]  /*0980*/  LDS R4, [UR8+-0xf80] ;  /* 0xfff08008ff047984 */ /* 0x000fe80008000800 */
[----:B0-----:R-:W0:Y:S04]  /*0990*/  LDS R7, [R18+0x1000] ;  /* 0x0010000012077984 */ /* 0x001e280000000800 */
[----:B------:R-:W-:Y:S04]  /*09a0*/  LDS R9, [UR8+-0xf00] ;  /* 0xfff10008ff097984 */ /* 0x000fe80008000800 */
[----:B------:R-:W1:Y:S04]  /*09b0*/  LDS R11, [R18+0x1080] ;  /* 0x00108000120b7984 */ /* 0x000e680000000800 */
[----:B------:R-:W-:Y:S04]  /*09c0*/  LDS R12, [UR8+-0xe80] ;  /* 0xfff18008ff0c7984 */ /* 0x000fe80008000800 */
[----:B------:R-:W4:Y:S04]  /*09d0*/  LDS R13, [R18+0x1100] ;  /* 0x00110000120d7984 */ /* 0x000f280000000800 */
[----:B------:R-:W-:Y:S04]  /*09e0*/  LDS R5, [UR8+-0xe00] ;  /* 0xfff20008ff057984 */ /* 0x000fe80008000800 */
[----:B------:R-:W5:Y:S01]  /*09f0*/  LDS R10, [R18+0x1180] ;  /* 0x00118000120a7984 */ /* 0x000f620000000800 */
[----:B0-----:R-:W-:-:S03]  /*0a00*/  FFMA R4, R4, R7, RZ ;  /* 0x0000000704047223 */ /* 0x001fc600000000ff */
[----:B------:R-:W-:Y:S01]  /*0a10*/  LDS R7, [R18+0x1200] ;  /* 0x0012000012077984 */ /* 0x000fe20000000800 */
[----:B-1----:R-:W-:-:S03]  /*0a20*/  FFMA R9, R9, R11, R4 ;  /* 0x0000000b09097223 */ /* 0x002fc60000000004 */
[----:B------:R-:W0:Y:S04]  /*0a30*/  LDS R4, [UR8+-0xd80] ;  /* 0xfff28008ff047984 */ /* 0x000e280008000800 */
[----:B------:R-:W-:Y:S01]  /*0a40*/  LDS R11, [R18+0x1300] ;  /* 0x00130000120b7984 */ /* 0x000fe20000000800 */
[----:B----4-:R-:W-:-:S03]  /*0a50*/  FFMA R14, R12, R13, R9 ;  /* 0x0000000d0c0e7223 */ /* 0x010fc60000000009 */
[----:B------:R-:W-:Y:S04]  /*0a60*/  LDS R9, [UR8+-0xd00] ;  /* 0xfff30008ff097984 */ /* 0x000fe80008000800 */
[----:B------:R-:W1:Y:S01]  /*0a70*/  LDS R12, [R18+0x1280] ;  /* 0x00128000120c7984 */ /* 0x000e620000000800 */
[----:B-----5:R-:W-:-:S03]  /*0a80*/  FFMA R13, R5, R10, R14 ;  /* 0x0000000a050d7223 */ /* 0x020fc6000000000e */
[----:B------:R-:W4:Y:S04]  /*0a90*/  LDS R14, [UR8+-0xc80] ;  /* 0xfff38008ff0e7984 */ /* 0x000f280008000800 */
[----:B------:R-:W-:Y:S04]  /*0aa0*/  LDS R5, [UR8+-0xc00] ;  /* 0xfff40008ff057984 */ /* 0x000fe80008000800 */
[----:B------:R-:W5:Y:S01]  /*0ab0*/  LDS R10, [R18+0x1380] ;  /* 0x00138000120a7984 */ /* 0x000f620000000800 */
[----:B0-----:R-:W-:-:S03]  /*0ac0*/  FFMA R4, R4, R7, R13 ;  /* 0x0000000704047223 */ /* 0x001fc6000000000d */
[----:B------:R-:W-:Y:S01]  /*0ad0*/  LDS R7, [R18+0x1400] ;  /* 0x0014000012077984 */ /* 0x000fe20000000800 */
[----:B-1----:R-:W-:-:S03]  /*0ae0*/  FFMA R9, R9, R12, R4 ;  /* 0x0000000c09097223 */ /* 0x002fc60000000004 */
[----:B------:R-:W0:Y:S01]  /*0af0*/  LDS R4, [UR8+-0xb80] ;  /* 0xfff48008ff047984 */ /* 0x000e220008000800 */
[----:B----4-:R-:W-:-:S03]  /*0b00*/  FFMA R14, R14, R11, R9 ;  /* 0x0000000b0e0e7223 */ /* 0x010fc60000000009 */
[----:B------:R-:W-:Y:S04]  /*0b10*/  LDS R9, [UR8+-0xb00] ;  /* 0xfff50008ff097984 */ /* 0x000fe80008000800 */
[----:B------:R-:W1:Y:S01]  /*0b20*/  LDS R12, [R18+0x1480] ;  /* 0x00148000120c7984 */ /* 0x000e620000000800 */
[----:B-----5:R-:W-:-:S03]  /*0b30*/  FFMA R13, R5, R10, R14 ;  /* 0x0000000a050d7223 */ /* 0x020fc6000000000e */
[----:B------:R-:W-:Y:S04]  /*0b40*/  LDS R14, [UR8+-0xa80] ;  /* 0xfff58008ff0e7984 */ /* 0x000fe80008000800 */
[----:B------:R-:W4:Y:S04]  /*0b50*/  LDS R11, [R18+0x1500] ;  /* 0x00150000120b7984 */ /* 0x000f280000000800 */
[----:B------:R-:W-:Y:S04]  /*0b60*/  LDS R5, [UR8+-0xa00] ;  /* 0xfff60008ff057984 */ /* 0x000fe80008000800 */
[----:B------:R-:W5:Y:S01]  /*0b70*/  LDS R10, [R18+0x1580] ;  /* 0x00158000120a7984 */ /* 0x000f620000000800 */
[----:B0-----:R-:W-:-:S03]  /*0b80*/  FFMA R4, R4, R7, R13 ;  /* 0x0000000704047223 */ /* 0x001fc6000000000d */
[----:B------:R-:W-:Y:S01]  /*0b90*/  LDS R7, [R18+0x1600] ;  /* 0x0016000012077984 */ /* 0x000fe20000000800 */
[----:B-1----:R-:W-:-:S03]  /*0ba0*/  FFMA R9, R9, R12, R4 ;  /* 0x0000000c09097223 */ /* 0x002fc60000000004 */
[----:B------:R-:W0:Y:S04]  /*0bb0*/  LDS R4, [UR8+-0x980] ;  /* 0xfff68008ff047984 */ /* 0x000e280008000800 */
[----:B------:R-:W-:Y:S01]  /*0bc0*/  LDS R12, [R18+0x1680] ;  /* 0x00168000120c7984 */ /* 0x000fe20000000800 */
[----:B----4-:R-:W-:-:S03]  /*0bd0*/  FFMA R14, R14, R11, R9 ;  /* 0x0000000b0e0e7223 */ /* 0x010fc60000000009 */
[----:B------:R-:W1:Y:S04]  /*0be0*/  LDS R9, [UR8+-0x900] ;  /* 0xfff70008ff097984 */ /* 0x000e680008000800 */
[----:B------:R-:W-:Y:S01]  /*0bf0*/  LDS R11, [R18+0x1700] ;  /* 0x00170000120b7984 */ /* 0x000fe20000000800 */
[----:B-----5:R-:W-:-:S03]  /*0c00*/  FFMA R13, R5, R10, R14 ;  /* 0x0000000a050d7223 */ /* 0x020fc6000000000e */
[----:B------:R-:W4:Y:S04]  /*0c10*/  LDS R14, [UR8+-0x880] ;  /* 0xfff78008ff0e7984 */ /* 0x000f280008000800 */
        /* <DEDUP_REMOVED lines=39> */
[----:B------:R-:W-:Y:S04]  /*0e90*/  LDS R7, [UR8+-0x180] ;  /* 0xfffe8008ff077984 */ /* 0x000fe80008000800 */
[----:B------:R-:W-:Y:S01]  /*0ea0*/  LDS R13, [R18+0x1f80] ;  /* 0x001f8000120d7984 */ /* 0x000fe20000000800 */
[----:B-1----:R-:W-:-:S03]  /*0eb0*/  FFMA R9, R9, R12, R4 ;  /* 0x0000000c09097223 */ /* 0x002fc60000000004 */
[----:B------:R-:W0:Y:S04]  /*0ec0*/  LDS R4, [R18+0x1e00] ;  /* 0x001e000012047984 */ /* 0x000e280000000800 */
[----:B------:R-:W-:Y:S01]  /*0ed0*/  LDS R12, [R18+0x1e80] ;  /* 0x001e8000120c7984 */ /* 0x000fe20000000800 */
[----:B----4-:R-:W-:-:S03]  /*0ee0*/  FFMA R14, R14, R11, R9 ;  /* 0x0000000b0e0e7223 */ /* 0x010fc60000000009 */
[----:B------:R-:W1:Y:S04]  /*0ef0*/  LDS R9, [UR8+-0x100] ;  /* 0xffff0008ff097984 */ /* 0x000e680008000800 */
[----:B------:R-:W-:Y:S01]  /*0f00*/  LDS R11, [R18+0x1f00] ;  /* 0x001f0000120b7984 */ /* 0x000fe20000000800 */
[----:B-----5:R-:W-:-:S03]  /*0f10*/  FFMA R10, R5, R10, R14 ;  /* 0x0000000a050a7223 */ /* 0x020fc6000000000e */
[----:B------:R-:W4:Y:S04]  /*0f20*/  LDS R5, [UR8+-0x80] ;  /* 0xffff8008ff057984 */ /* 0x000f280008000800 */
[----:B------:R-:W5:Y:S01]  /*0f30*/  LDS R14, [UR8] ;  /* 0x00000008ff0e7984 */ /* 0x000f620008000800 */
[----:B0-----:R-:W-:-:S04]  /*0f40*/  FFMA R4, R7, R4, R10 ;  /* 0x0000000407047223 */ /* 0x001fc8000000000a */
[----:B-1----:R-:W-:-:S04]  /*0f50*/  FFMA R4, R9, R12, R4 ;  /* 0x0000000c09047223 */ /* 0x002fc80000000004 */
[----:B----4-:R-:W-:-:S04]  /*0f60*/  FFMA R11, R5, R11, R4 ;  /* 0x0000000b050b7223 */ /* 0x010fc80000000004 */
[----:B-----5:R-:W-:-:S07]  /*0f70*/  FFMA R11, R14, R13, R11 ;  /* 0x0000000d0e0b7223 */ /* 0x020fce000000000b */
.L_x_11:
[----:B------:R-:W-:Y:S05]  /*0f80*/  BSYNC.RECONVERGENT B0 ;  /* 0x0000000000007941 */ /* 0x000fea0003800200 */
.L_x_10:
[----:B------:R-:W-:Y:S01]  /*0f90*/  BAR.SYNC.DEFER_BLOCKING 0x0 ;  /* 0x0000000000007b1d */ /* 0x000fe20000010000 */
[----:B------:R-:W-:-:S05]  /*0fa0*/  IADD3 R9, PT, PT, R21, UR9, RZ ;  /* 0x0000000915097c10 */ /* 0x000fca000fffe0ff */
[----:B------:R-:W-:Y:S04]  /*0fb0*/  BSSY.RECONVERGENT B0, `(.L_x_12) ;  /* 0x0000043000007945 */ /* 0x000fe80003800200 */
[----:B------:R-:W-:Y:S05]  /*0fc0*/  @!P0 BRA `(.L_x_13) ;  /* 0x0000000400048947 */ /* 0x000fea0003800000 */
[----:B------:R-:W1:Y:S01]  /*0fd0*/  S2UR UR7, SR_CgaCtaId ;  /* 0x00000000000779c3 */ /* 0x000e620000008800 */
[----:B------:R-:W-:Y:S01]  /*0fe0*/  UMOV UR5, 0x400 ;  /* 0x0000040000057882 */ /* 0x000fe20000000000 */
[----:B------:R-:W-:Y:S01]  /*0ff0*/  ISETP.NE.AND P0, PT, R16, RZ, PT ;  /* 0x000000ff1000720c */ /* 0x000fe20003f05270 */
[----:B------:R-:W-:Y:S01]  /*1000*/  BSSY.RECONVERGENT B1, `(.L_x_14) ;  /* 0x0000016000017945 */ /* 0x000fe20003800200 */
[----:B-1----:R-:W-:-:S09]  /*1010*/  ULEA UR5, UR7, UR5, 0x18 ;  /* 0x0000000507057291 */ /* 0x002fd2000f8ec0ff */
[----:B0-----:R-:W3:Y:S02]  /*1020*/  LDS.64 R4, [UR5+0x2100] ;  /* 0x00210005ff047984 */ /* 0x001ee40008000a00 */
[----:B---3--:R-:W-:Y:S01]  /*1030*/  FFMA R11, R6, R5, R11 ;  /* 0x00000005060b7223 */ /* 0x008fe2000000000b */
[----:B------:R-:W-:Y:S06]  /*1040*/  @P0 BRA `(.L_x_15) ;  /* 0x0000000000440947 */ /* 0x000fec0003800000 */
[----:B------:R-:W0:Y:S01]  /*1050*/  MUFU.RCP R6, R5 ;  /* 0x0000000500067308 */ /* 0x000e220000001000 */
[----:B------:R-:W-:Y:S01]  /*1060*/  FMUL R7, R11, R4 ;  /* 0x000000040b077220 */ /* 0x000fe20000400000 */
[----:B------:R-:W-:Y:S06]  /*1070*/  BSSY.RECONVERGENT B2, `(.L_x_16) ;  /* 0x000000b000027945 */ /* 0x000fec0003800200 */
[----:B------:R-:W1:Y:S01]  /*1080*/  FCHK P0, R7, R5 ;  /* 0x0000000507007302 */ /* 0x000e620000000000 */
[----:B0-----:R-:W-:-:S04]  /*1090*/  FFMA R13, -R5, R6, 1 ;  /* 0x3f800000050d7423 */ /* 0x001fc80000000106 */
[----:B------:R-:W-:-:S04]  /*10a0*/  FFMA R6, R6, R13, R6 ;  /* 0x0000000d06067223 */ /* 0x000fc80000000006 */
[----:B------:R-:W-:-:S04]  /*10b0*/  FFMA R13, R7, R6, RZ ;  /* 0x00000006070d7223 */ /* 0x000fc800000000ff */
[----:B------:R-:W-:-:S04]  /*10c0*/  FFMA R4, -R5, R13, R7 ;  /* 0x0000000d05047223 */ /* 0x000fc80000000107 */
[----:B------:R-:W-:Y:S01]  /*10d0*/  FFMA R4, R6, R4, R13 ;  /* 0x0000000406047223 */ /* 0x000fe2000000000d */
[----:B-1----:R-:W-:Y:S06]  /*10e0*/  @!P0 BRA `(.L_x_17) ;  /* 0x00000000000c8947 */ /* 0x002fec0003800000 */
[----:B------:R-:W-:Y:S02]  /*10f0*/  MOV R4, R5 ;  /* 0x0000000500047202 */ /* 0x000fe40000000f00 */
[----:B------:R-:W-:-:S07]  /*1100*/  MOV R6, 0x1120 ;  /* 0x0000112000067802 */ /* 0x000fce0000000f00 */
[----:B--2---:R-:W-:Y:S05]  /*1110*/  CALL.REL.NOINC `($__internal_1_$__cuda_sm3x_div_rn_noftz_f32_slowpath) ;  /* 0x0000000400b47944 */ /* 0x004fea0003c00000 */
.L_x_17:
[----:B------:R-:W-:Y:S05]  /*1120*/  BSYNC.RECONVERGENT B2 ;  /* 0x0000000000027941 */ /* 0x000fea0003800200 */
.L_x_16:
[----:B------:R-:W0:Y:S02]  /*1130*/  LDS R7, [R20] ;  /* 0x0000000014077984 */ /* 0x000e240000000800 */
[----:B0-----:R-:W-:-:S05]  /*1140*/  FADD R7, R7, -R4 ;  /* 0x8000000407077221 */ /* 0x001fca0000000000 */
[----:B------:R0:W-:Y:S02]  /*1150*/  STS [R20], R7 ;  /* 0x0000000714007388 */ /* 0x0001e40000000800 */
.L_x_15:
[----:B------:R-:W-:Y:S05]  /*1160*/  BSYNC.RECONVERGENT B1 ;  /* 0x0000000000017941 */ /* 0x000fea0003800200 */
.L_x_14:
[----:B------:R-:W-:-:S13]  /*1170*/  ISETP.GT.U32.AND P0, PT, R2, UR11, PT ;  /* 0x0000000b02007c0c */ /* 0x000fda000bf04070 */
[----:B------:R-:W-:Y:S05]  /*1180*/  @!P0 BRA `(.L_x_13) ;  /* 0x0000000000948947 */ /* 0x000fea0003800000 */
[----:B------:R-:W1:Y:S01]  /*1190*/  S2UR UR7, SR_CgaCtaId ;  /* 0x00000000000779c3 */ /* 0x000e620000008800 */
[----:B------:R-:W-:Y:S01]  /*11a0*/  UMOV UR5, 0x400 ;  /* 0x0000040000057882 */ /* 0x000fe20000000000 */
[----:B------:R-:W0:Y:S01]  /*11b0*/  MUFU.RCP R6, R5 ;  /* 0x0000000500067308 */ /* 0x000e220000001000 */
[----:B--2---:R-:W-:Y:S01]  /*11c0*/  FMUL R11, R8, R11 ;  /* 0x0000000b080b7220 */ /* 0x004fe20000400000 */
[----:B------:R-:W-:Y:S01]  /*11d0*/  BSSY.RECONVERGENT B1, `(.L_x_18) ;  /* 0x0000010000017945 */ /* 0x000fe20003800200 */
[----:B0-----:R-:W-:Y:S01]  /*11e0*/  FFMA R7, -R5, R6, 1 ;  /* 0x3f80000005077423 */ /* 0x001fe20000000106 */
[----:B-1----:R-:W-:-:S09]  /*11f0*/  ULEA UR5, UR7, UR5, 0x18 ;  /* 0x0000000507057291 */ /* 0x002fd2000f8ec0ff */
[----:B------:R-:W0:Y:S02]  /*1200*/  LDS R4, [UR5+0x2100] ;  /* 0x00210005ff047984 */ /* 0x000e240008000800 */
[----:B0-----:R-:W-:Y:S01]  /*1210*/  FMUL R10, R11, R4 ;  /* 0x000000040b0a7220 */ /* 0x001fe20000400000 */
[----:B------:R-:W-:-:S03]  /*1220*/  FFMA R4, R6, R7, R6 ;  /* 0x0000000706047223 */ /* 0x000fc60000000006 */
[----:B------:R-:W0:Y:S01]  /*1230*/  FCHK P0, R10, R5 ;  /* 0x000000050a007302 */ /* 0x000e220000000000 */
[----:B------:R-:W-:-:S04]  /*1240*/  FFMA R6, R4, R10, RZ ;  /* 0x0000000a04067223 */ /* 0x000fc800000000ff */
[----:B------:R-:W-:-:S04]  /*1250*/  FFMA R7, -R5, R6, R10 ;  /* 0x0000000605077223 */ /* 0x000fc8000000010a */
[----:B------:R-:W-:Y:S01]  /*1260*/  FFMA R7, R4, R7, R6 ;  /* 0x0000000704077223 */ /* 0x000fe20000000006 */
[----:B0-----:R-:W-:Y:S06]  /*1270*/  @!P0 BRA `(.L_x_19) ;  /* 0x0000000000148947 */ /* 0x001fec0003800000 */
[----:B------:R-:W-:Y:S02]  /*1280*/  MOV R7, R10 ;  /* 0x0000000a00077202 */ /* 0x000fe40000000f00 */
[----:B------:R-:W-:Y:S02]  /*1290*/  MOV R4, R5 ;  /* 0x0000000500047202 */ /* 0x000fe40000000f00 */
[----:B------:R-:W-:-:S07]  /*12a0*/  MOV R6, 0x12c0 ;  /* 0x000012c000067802 */ /* 0x000fce0000000f00 */
[----:B------:R-:W-:Y:S05]  /*12b0*/  CALL.REL.NOINC `($__internal_1_$__cuda_sm3x_div_rn_noftz_f32_slowpath) ;  /* 0x00000004004c7944 */ /* 0x000fea0003c00000 */
[----:B------:R-:W-:-:S07]  /*12c0*/  MOV R7, R4 ;  /* 0x0000000400077202 */ /* 0x000fce0000000f00 */
.L_x_19:
[----:B------:R-:W-:Y:S05]  /*12d0*/  BSYNC.RECONVERGENT B1 ;  /* 0x0000000000017941 */ /* 0x000fea0003800200 */
.L_x_18:
[----:B------:R-:W0:Y:S01]  /*12e0*/  MUFU.RCP R4, R5 ;  /* 0x0000000500047308 */ /* 0x000e220000001000 */
[----:B------:R-:W-:Y:S07]  /*12f0*/  BSSY.RECONVERGENT B1, `(.L_x_20) ;  /* 0x000000b000017945 */ /* 0x000fee0003800200 */
        /* <DEDUP_REMOVED lines=9> */
[----:B------:R-:W-:Y:S05]  /*1390*/  CALL.REL.NOINC `($__internal_1_$__cuda_sm3x_div_rn_noftz_f32_slowpath) ;  /* 0x0000000400147944 */ /* 0x000fea0003c00000 */
.L_x_21:
[----:B------:R-:W-:Y:S05]  /*13a0*/  BSYNC.RECONVERGENT B1 ;  /* 0x0000000000017941 */ /* 0x000fea0003800200 */
.L_x_20:
[----:B------:R-:W0:Y:S02]  /*13b0*/  LDS R5, [R20+0x1000] ;  /* 0x0010000014057984 */ /* 0x000e240000000800 */
[----:B0-----:R-:W-:-:S05]  /*13c0*/  FADD R5, R5, -R4 ;  /* 0x8000000405057221 */ /* 0x001fca0000000000 */
[----:B------:R1:W-:Y:S02]  /*13d0*/  STS [R20+0x1000], R5 ;  /* 0x0010000514007388 */ /* 0x0003e40000000800 */
.L_x_13:
[----:B------:R-:W-:Y:S05]  /*13e0*/  BSYNC.RECONVERGENT B0 ;  /* 0x0000000000007941 */ /* 0x000fea0003800200 */
.L_x_12:
[----:B------:R-:W-:Y:S01]  /*13f0*/  BAR.SYNC.DEFER_BLOCKING 0x0 ;  /* 0x0000000000007b1d */ /* 0x000fe20000010000 */
[----:B------:R-:W-:-:S05]  /*1400*/  ISETP.NE.AND P0, PT, R2, RZ, PT ;  /* 0x000000ff0200720c */ /* 0x000fca0003f05270 */
[----:B------:R-:W-:Y:S08]  /*1410*/  BSSY.RECONVERGENT B0, `(.L_x_22) ;  /* 0x0000015000007945 */ /* 0x000ff00003800200 */
[----:B------:R-:W-:Y:S05]  /*1420*/  @P0 BRA `(.L_x_23) ;  /* 0x00000000004c0947 */ /* 0x000fea0003800000 */
[----:B------:R-:W4:Y:S01]  /*1430*/  S2UR UR7, SR_CgaCtaId ;  /* 0x00000000000779c3 */ /* 0x000f220000008800 */
[----:B------:R-:W-:Y:S01]  /*1440*/  UMOV UR5, 0x400 ;  /* 0x0000040000057882 */ /* 0x000fe20000000000 */
[----:B------:R-:W-:Y:S01]  /*1450*/  BSSY.RECONVERGENT B1, `(.L_x_24) ;  /* 0x000000f000017945 */ /* 0x000fe20003800200 */
[----:B----4-:R-:W-:-:S09]  /*1460*/  ULEA UR5, UR7, UR5, 0x18 ;  /* 0x0000000507057291 */ /* 0x010fd2000f8ec0ff */
[----:B------:R-:W0:Y:S02]  /*1470*/  LDS R4, [UR5+0x2104] ;  /* 0x00210405ff047984 */ /* 0x000e240008000800 */
[----:B01----:R-:W3:Y:S08]  /*1480*/  MUFU.RCP R5, R4 ;  /* 0x0000000400057308 */ /* 0x003ef00000001000 */
[----:B--2---:R-:W0:Y:S01]  /*1490*/  FCHK P0, R8, R4 ;  /* 0x0000000408007302 */ /* 0x004e220000000000 */
[----:B---3--:R-:W-:-:S04]  /*14a0*/  FFMA R6, -R4, R5, 1 ;  /* 0x3f80000004067423 */ /* 0x008fc80000000105 */
[----:B------:R-:W-:-:S04]  /*14b0*/  FFMA R5, R5, R6, R5 ;  /* 0x0000000605057223 */ /* 0x000fc80000000005 */
[----:B------:R-:W-:-:S04]  /*14c0*/  FFMA R6, R8, R5, RZ ;  /* 0x0000000508067223 */ /* 0x000fc800000000ff */
[----:B------:R-:W-:-:S04]  /*14d0*/  FFMA R7, -R4, R6, R8 ;  /* 0x0000000604077223 */ /* 0x000fc80000000108 */
[----:B------:R-:W-:Y:S01]  /*14e0*/  FFMA R6, R5, R7, R6 ;  /* 0x0000000705067223 */ /* 0x000fe20000000006 */
[----:B0-----:R-:W-:Y:S06]  /*14f0*/  @!P0 BRA `(.L_x_25) ;  /* 0x0000000000108947 */ /* 0x001fec0003800000 */
[----:B------:R-:W-:Y:S02]  /*1500*/  MOV R7, R8 ;  /* 0x0000000800077202 */ /* 0x000fe40000000f00 */
[----:B------:R-:W-:-:S07]  /*1510*/  MOV R6, 0x1530 ;  /* 0x0000153000067802 */ /* 0x000fce0000000f00 */
[----:B------:R-:W-:Y:S05]  /*1520*/  CALL.REL.NOINC `($__internal_1_$__cuda_sm3x_div_rn_noftz_f32_slowpath) ;  /* 0x0000000000b07944 */ /* 0x000fea0003c00000 */
[----:B------:R-:W-:-:S07]  /*1530*/  MOV R6, R4 ;  /* 0x0000000400067202 */ /* 0x000fce0000000f00 */
.L_x_25:
[----:B------:R-:W-:Y:S05]  /*1540*/  BSYNC.RECONVERGENT B1 ;  /* 0x0000000000017941 */ /* 0x000fea0003800200 */
.L_x_24:
[----:B------:R4:W-:Y:S02]  /*1550*/  STS [R9], R6 ;  /* 0x0000000609007388 */ /* 0x0009e40000000800 */
.L_x_23:
[----:B------:R-:W-:Y:S05]  /*1560*/  BSYNC.RECONVERGENT B0 ;  /* 0x0000000000007941 */ /* 0x000fea0003800200 */
.L_x_22:
[----:B------:R-:W-:Y:S01]  /*1570*/  BAR.SYNC.DEFER_BLOCKING 0x0 ;  /* 0x0000000000007b1d */ /* 0x000fe20000010000 */
[----:B------:R-:W-:Y:S01]  /*1580*/  UIADD3 UR9, UPT, UPT, UR9, 0x4, URZ ;  /* 0x0000000409097890 */ /* 0x000fe2000fffe0ff */
[----:B------:R-:W-:Y:S01]  /*1590*/  IADD3 R16, PT, PT, R16, 0x1, RZ ;  /* 0x0000000110107810 */ /* 0x000fe20007ffe0ff */
[----:B------:R-:W-:Y:S01]  /*15a0*/  UIADD3 UR6, UPT, UPT, UR6, 0x80, URZ ;  /* 0x0000008006067890 */ /* 0x000fe2000fffe0ff */
[----:B------:R-:W-:Y:S01]  /*15b0*/  IADD3 R3, PT, PT, R3, 0x1, RZ ;  /* 0x0000000103037810 */ /* 0x000fe20007ffe0ff */
[----:B------:R-:W-:Y:S01]  /*15c0*/  UISETP.NE.AND UP0, UPT, UR9, 0x1080, UPT ;  /* 0x000010800900788c */ /* 0x000fe2000bf05270 */
[----:B------:R-:W-:Y:S01]  /*15d0*/  IADD3 R17, PT, PT, R17, 0x1, RZ ;  /* 0x0000000111117810 */ /* 0x000fe20007ffe0ff */
[----:B------:R-:W-:Y:S02]  /*15e0*/  UIADD3 UR4, UPT, UPT, UR4, 0x84, URZ ;  /* 0x0000008404047890 */ /* 0x000fe4000fffe0ff */
[----:B------:R-:W-:Y:S02]  /*15f0*/  UIADD3 UR10, UPT, UPT, UR10, 0x1, URZ ;  /* 0x000000010a0a7890 */ /* 0x000fe4000fffe0ff */
[----:B------:R-:W-:-:S03]  /*1600*/  UIADD3 UR8, UPT, UPT, UR8, 0x4, URZ ;  /* 0x0000000408087890 */ /* 0x000fc6000fffe0ff */
[----:B------:R-:W-:Y:S09]  /*1610*/  BRA.U UP0, `(.L_x_26) ;  /* 0xffffffed00087547 */ /* 0x000ff2000b83ffff */
[----:B------:R-:W-:Y:S06]  /*1620*/  BAR.SYNC.DEFER_BLOCKING 0x0 ;  /* 0x0000000000007b1d */ /* 0x000fec0000010000 */
[----:B------:R-:W5:Y:S04]  /*1630*/  LDS R3, [R20] ;  /* 0x0000000014037984 */ /* 0x000f680000000800 */
[----:B01----:R-:W0:Y:S04]  /*1640*/  LDS R5, [R20+0x1000] ;  /* 0x0010000014057984 */ /* 0x003e280000000800 */
[----:B-----5:R-:W-:Y:S04]  /*1650*/  STG.E desc[UR12][R26.64], R3 ;  /* 0x000000031a007986 */ /* 0x020fe8000c10190c */
[----:B0-----:R-:W-:Y:S01]  /*1660*/  STG.E desc[UR12][R24.64], R5 ;  /* 0x0000000518007986 */ /* 0x001fe2000c10190c */
[----:B------:R-:W-:Y:S05]  /*1670*/  EXIT ;  /* 0x000000000000794d */ /* 0x000fea0003800000 */
        .weak           $__internal_0_$__cuda_sm20_sqrt_rn_f32_slowpath
        .type           $__internal_0_$__cuda_sm20_sqrt_rn_f32_slowpath,@function
        .size           $__internal_0_$__cuda_sm20_sqrt_rn_f32_slowpath,($__internal_1_$__cuda_sm3x_div_rn_noftz_f32_slowpath - $__internal_0_$__cuda_sm20_sqrt_rn_f32_slowpath)
$__internal_0_$__cuda_sm20_sqrt_rn_f32_slowpath:
[----:B------:R-:W-:-:S13]  /*1680*/  LOP3.LUT P0, RZ, R4, 0x7fffffff, RZ, 0xc0, !PT ;  /* 0x7fffffff04ff7812 */ /* 0x000fda000780c0ff */
[----:B------:R-:W-:Y:S01]  /*1690*/  @!P0 MOV R6, R4 ;  /* 0x0000000400068202 */ /* 0x000fe20000000f00 */
[----:B------:R-:W-:Y:S06]  /*16a0*/  @!P0 BRA `(.L_x_27) ;  /* 0x0000000000408947 */ /* 0x000fec0003800000 */
[----:B------:R-:W-:-:S13]  /*16b0*/  FSETP.GEU.FTZ.AND P0, PT, R4, RZ, PT ;  /* 0x000000ff0400720b */ /* 0x000fda0003f1e000 */
[----:B------:R-:W-:Y:S01]  /*16c0*/  @!P0 MOV R6, 0x7fffffff ;  /* 0x7fffffff00068802 */ /* 0x000fe20000000f00 */
[----:B------:R-:W-:Y:S06]  /*16d0*/  @!P0 BRA `(.L_x_27) ;  /* 0x0000000000348947 */ /* 0x000fec0003800000 */
[----:B------:R-:W-:-:S13]  /*16e0*/  FSETP.GTU.FTZ.AND P0, PT, |R4|, +INF , PT ;  /* 0x7f8000000400780b */ /* 0x000fda0003f1c200 */
[----:B------:R-:W-:Y:S01]  /*16f0*/  @P0 FADD.FTZ R6, R4, 1 ;  /* 0x3f80000004060421 */ /* 0x000fe20000010000 */
[----:B------:R-:W-:Y:S06]  /*1700*/  @P0 BRA `(.L_x_27) ;  /* 0x0000000000280947 */ /* 0x000fec0003800000 */
[----:B------:R-:W-:-:S13]  /*1710*/  FSETP.NEU.FTZ.AND P0, PT, |R4|, +INF , PT ;  /* 0x7f8000000400780b */ /* 0x000fda0003f1d200 */
[----:B------:R-:W-:-:S04]  /*1720*/  @P0 FFMA R7, R4, 1.84467440737095516160e+19, RZ ;  /* 0x5f80000004070823 */ /* 0x000fc800000000ff */
[----:B------:R-:W0:Y:S02]  /*1730*/  @P0 MUFU.RSQ R6, R7 ;  /* 0x0000000700060308 */ /* 0x000e240000001400 */
[----:B0-----:R-:W-:Y:S01]  /*1740*/  @P0 FMUL.FTZ R8, R7, R6 ;  /* 0x0000000607080220 */ /* 0x001fe20000410000 */
[----:B------:R-:W-:Y:S01]  /*1750*/  @P0 FMUL.FTZ R10, R6, 0.5 ;  /* 0x3f000000060a0820 */ /* 0x000fe20000410000 */
[----:B------:R-:W-:Y:S02]  /*1760*/  @!P0 MOV R6, R4 ;  /* 0x0000000400068202 */ /* 0x000fe40000000f00 */
[----:B------:R-:W-:-:S04]  /*1770*/  @P0 FADD.FTZ R9, -R8, -RZ ;  /* 0x800000ff08090221 */ /* 0x000fc80000010100 */
[----:B------:R-:W-:-:S04]  /*1780*/  @P0 FFMA R9, R8, R9, R7 ;  /* 0x0000000908090223 */ /* 0x000fc80000000007 */
[----:B------:R-:W-:-:S04]  /*1790*/  @P0 FFMA R9, R9, R10, R8 ;  /* 0x0000000a09090223 */ /* 0x000fc80000000008 */
[----:B------:R-:W-:-:S07]  /*17a0*/  @P0 FMUL.FTZ R6, R9, 2.3283064365386962891e-10 ;  /* 0x2f80000009060820 */ /* 0x000fce0000410000 */
.L_x_27:
[----:B------:R-:W-:Y:S01]  /*17b0*/  HFMA2 R7, -RZ, RZ, 0, 0 ;  /* 0x00000000ff077431 */ /* 0x000fe200000001ff */
[----:B------:R-:W-:Y:S02]  /*17c0*/  MOV R4, R6 ;  /* 0x0000000600047202 */ /* 0x000fe40000000f00 */
[----:B------:R-:W-:-:S04]  /*17d0*/  MOV R6, R13 ;  /* 0x0000000d00067202 */ /* 0x000fc80000000f00 */
[----:B------:R-:W-:Y:S05]  /*17e0*/  RET.REL.NODEC R6 `(_ZN7qr_base22base_calcQR_doubletileEiiiPfS0_) ;  /* 0xffffffe806047950 */ /* 0x000fea0003c3ffff */
        .weak           $__internal_1_$__cuda_sm3x_div_rn_noftz_f32_slowpath
        .type           $__internal_1_$__cuda_sm3x_div_rn_noftz_f32_slowpath,@function
        .size           $__internal_1_$__cuda_sm3x_div_rn_noftz_f32_slowpath,(.L_x_250 - $__internal_1_$__cuda_sm3x_div_rn_noftz_f32_slowpath)
$__internal_1_$__cuda_sm3x_div_rn_noftz_f32_slowpath:
[----:B------:R-:W-:Y:S01]  /*17f0*/  SHF.R.U32.HI R10, RZ, 0x17, R4 ;  /* 0x00000017ff0a7819 */ /* 0x000fe20000011604 */
[----:B------:R-:W-:Y:S01]  /*1800*/  BSSY.RECONVERGENT B3, `(.L_x_28) ;  /* 0x0000063000037945 */ /* 0x000fe20003800200 */
[----:B------:R-:W-:Y:S02]  /*1810*/  SHF.R.U32.HI R13, RZ, 0x17, R7 ;  /* 0x00000017ff0d7819 */ /* 0x000fe40000011607 */
[----:B------:R-:W-:Y:S02]  /*1820*/  LOP3.LUT R10, R10, 0xff, RZ, 0xc0, !PT ;  /* 0x000000ff0a0a7812 */ /* 0x000fe400078ec0ff */
[----:B------:R-:W-:Y:S02]  /*1830*/  LOP3.LUT R13, R13, 0xff, RZ, 0xc0, !PT ;  /* 0x000000ff0d0d7812 */ /* 0x000fe400078ec0ff */
[----:B------:R-:W-:Y:S02]  /*1840*/  IADD3 R28, PT, PT, R10, -0x1, RZ ;  /* 0xffffffff0a1c7810 */ /* 0x000fe40007ffe0ff */
[----:B------:R-:W-:-:S02]  /*1850*/  IADD3 R15, PT, PT, R13, -0x1, RZ ;  /* 0xffffffff0d0f7810 */ /* 0x000fc40007ffe0ff */
[----:B------:R-:W-:Y:S02]  /*1860*/  ISETP.GT.U32.AND P0, PT, R28, 0xfd, PT ;  /* 0x000000fd1c00780c */ /* 0x000fe40003f04070 */
[----:B------:R-:W-:Y:S02]  /*1870*/  MOV R14, R7 ;  /* 0x00000007000e7202 */ /* 0x000fe40000000f00 */
[----:B------:R-:W-:-:S13]  /*1880*/  ISETP.GT.U32.OR P0, PT, R15, 0xfd, P0 ;  /* 0x000000fd0f00780c */ /* 0x000fda0000704470 */
[----:B------:R-:W-:Y:S01]  /*1890*/  @!P0 MOV R12, RZ ;  /* 0x000000ff000c8202 */ /* 0x000fe20000000f00 */
[----:B------:R-:W-:Y:S06]  /*18a0*/  @!P0 BRA `(.L_x_29) ;  /* 0x00000000005c8947 */ /* 0x000fec0003800000 */
[----:B------:R-:W-:Y:S02]  /*18b0*/  FSETP.GTU.FTZ.AND P0, PT, |R7|, +INF , PT ;  /* 0x7f8000000700780b */ /* 0x000fe40003f1c200 */
[----:B------:R-:W-:-:S04]  /*18c0*/  FSETP.GTU.FTZ.AND P1, PT, |R4|, +INF , PT ;  /* 0x7f8000000400780b */ /* 0x000fc80003f3c200 */
[----:B------:R-:W-:-:S13]  /*18d0*/  PLOP3.LUT P0, PT, P0, P1, PT, 0xf8, 0x8f ;  /* 0x00000000008f781c */ /* 0x000fda0000703f70 */
[----:B------:R-:W-:Y:S05]  /*18e0*/  @P0 BRA `(.L_x_30) ;  /* 0x00000004004c0947 */ /* 0x000fea0003800000 */
[----:B------:R-:W-:-:S13]  /*18f0*/  LOP3.LUT P0, RZ, R4, 0x7fffffff, R14, 0xc8, !PT ;  /* 0x7fffffff04ff7812 */ /* 0x000fda000780c80e */
[----:B------:R-:W-:Y:S05]  /*1900*/  @!P0 BRA `(.L_x_31) ;  /* 0x00000004003c8947 */ /* 0x000fea0003800000 */
[C---:B------:R-:W-:Y:S02]  /*1910*/  FSETP.NEU.FTZ.AND P2, PT, |R7|.reuse, +INF , PT ;  /* 0x7f8000000700780b */ /* 0x040fe40003f5d200 */
[----:B------:R-:W-:Y:S02]  /*1920*/  FSETP.NEU.FTZ.AND P1, PT, |R4|, +INF , PT ;  /* 0x7f8000000400780b */ /* 0x000fe40003f3d200 */
[----:B------:R-:W-:-:S11]  /*1930*/  FSETP.NEU.FTZ.AND P0, PT, |R7|, +INF , PT ;  /* 0x7f8000000700780b */ /* 0x000fd60003f1d200 */
[----:B------:R-:W-:Y:S05]  /*1940*/  @!P1 BRA !P2, `(.L_x_31) ;  /* 0x00000004002c9947 */ /* 0x000fea0005000000 */
[----:B------:R-:W-:-:S04]  /*1950*/  LOP3.LUT P2, RZ, R14, 0x7fffffff, RZ, 0xc0, !PT ;  /* 0x7fffffff0eff7812 */ /* 0x000fc8000784c0ff */
[----:B------:R-:W-:-:S13]  /*1960*/  PLOP3.LUT P1, PT, P1, P2, PT, 0x2f, 0xf2 ;  /* 0x0000000000f2781c */ /* 0x000fda0000f24577 */
[----:B------:R-:W-:Y:S05]  /*1970*/  @P1 BRA `(.L_x_32) ;  /* 0x0000000400181947 */ /* 0x000fea0003800000 */
[----:B------:R-:W-:-:S04]  /*1980*/  LOP3.LUT P1, RZ, R4, 0x7fffffff, RZ, 0xc0, !PT ;  /* 0x7fffffff04ff7812 */ /* 0x000fc8000782c0ff */
[----:B------:R-:W-:-:S13]  /*1990*/  PLOP3.LUT P0, PT, P0, P1, PT, 0x2f, 0xf2 ;  /* 0x0000000000f2781c */ /* 0x000fda0000702577 */
[----:B------:R-:W-:Y:S05]  /*19a0*/  @P0 BRA `(.L_x_33) ;  /* 0x0000000400000947 */ /* 0x000fea0003800000 */
[----:B------:R-:W-:Y:S02]  /*19b0*/  ISETP.GE.AND P0, PT, R15, RZ, PT ;  /* 0x000000ff0f00720c */ /* 0x000fe40003f06270 */
[----:B------:R-:W-:-:S11]  /*19c0*/  ISETP.GE.AND P1, PT, R28, RZ, PT ;  /* 0x000000ff1c00720c */ /* 0x000fd60003f26270 */
[----:B------:R-:W-:Y:S01]  /*19d0*/  @P0 MOV R12, RZ ;  /* 0x000000ff000c0202 */ /* 0x000fe20000000f00 */
[----:B------:R-:W-:Y:S01]  /*19e0*/  @!P0 FFMA R14, R7, 1.84467440737095516160e+19, RZ ;  /* 0x5f800000070e8823 */ /* 0x000fe200000000ff */
[----:B------:R-:W-:Y:S01]  /*19f0*/  @!P0 MOV R12, 0xffffffc0 ;  /* 0xffffffc0000c8802 */ /* 0x000fe20000000f00 */
[----:B------:R-:W-:-:S03]  /*1a00*/  @!P1 FFMA R4, R4, 1.84467440737095516160e+19, RZ ;  /* 0x5f80000004049823 */ /* 0x000fc600000000ff */
[----:B------:R-:W-:-:S07]  /*1a10*/  @!P1 IADD3 R12, PT, PT, R12, 0x40, RZ ;  /* 0x000000400c0c9810 */ /* 0x000fce0007ffe0ff */
.L_x_29:
[----:B------:R-:W-:Y:S01]  /*1a20*/  LEA R7, R10, 0xc0800000, 0x17 ;  /* 0xc08000000a077811 */ /* 0x000fe200078eb8ff */
[----:B------:R-:W-:Y:S01]  /*1a30*/  BSSY.RECONVERGENT B4, `(.L_x_34) ;  /* 0x0000036000047945 */ /* 0x000fe20003800200 */
[----:B------:R-:W-:Y:S02]  /*1a40*/  IADD3 R13, PT, PT, R13, -0x7f, RZ ;  /* 0xffffff810d0d7810 */ /* 0x000fe40007ffe0ff */
[----:B------:R-:W-:-:S04]  /*1a50*/  IADD3 R28, PT, PT, -R7, R4, RZ ;  /* 0x00000004071c7210 */ /* 0x000fc80007ffe1ff */
[----:B------:R-:W0:Y:S01]  /*1a60*/  MUFU.RCP R4, R28 ;  /* 0x0000001c00047308 */ /* 0x000e220000001000 */
[----:B------:R-:W-:-:S04]  /*1a70*/  FADD.FTZ R15, -R28, -RZ ;  /* 0x800000ff1c0f7221 */ /* 0x000fc80000010100 */
[----:B0-----:R-:W-:-:S04]  /*1a80*/  FFMA R7, R4, R15, 1 ;  /* 0x3f80000004077423 */ /* 0x001fc8000000000f */
[----:B------:R-:W-:Y:S01]  /*1a90*/  FFMA R7, R4, R7, R4 ;  /* 0x0000000704077223 */ /* 0x000fe20000000004 */
[C---:B------:R-:W-:Y:S01]  /*1aa0*/  IMAD R4, R13.reuse, -0x800000, R14 ;  /* 0xff8000000d047824 */ /* 0x040fe200078e020e */
[----:B------:R-:W-:-:S03]  /*1ab0*/  IADD3 R13, PT, PT, R13, 0x7f, -R10 ;  /* 0x0000007f0d0d7810 */ /* 0x000fc60007ffe80a */
[----:B------:R-:W-:Y:S01]  /*1ac0*/  FFMA R10, R4, R7, RZ ;  /* 0x00000007040a7223 */ /* 0x000fe200000000ff */
[----:B------:R-:W-:-:S03]  /*1ad0*/  IADD3 R13, PT, PT, R13, R12, RZ ;  /* 0x0000000c0d0d7210 */ /* 0x000fc60007ffe0ff */
[----:B------:R-:W-:-:S04]  /*1ae0*/  FFMA R14, R15, R10, R4 ;  /* 0x0000000a0f0e7223 */ /* 0x000fc80000000004 */
[----:B------:R-:W-:-:S04]  /*1af0*/  FFMA R10, R7, R14, R10 ;  /* 0x0000000e070a7223 */ /* 0x000fc8000000000a */
[----:B------:R-:W-:-:S04]  /*1b00*/  FFMA R15, R15, R10, R4 ;  /* 0x0000000a0f0f7223 */ /* 0x000fc80000000004 */
[----:B------:R-:W-:-:S05]  /*1b10*/  FFMA R4, R7, R15, R10 ;  /* 0x0000000f07047223 */ /* 0x000fca000000000a */
[----:B------:R-:W-:-:S04]  /*1b20*/  SHF.R.U32.HI R12, RZ, 0x17, R4 ;  /* 0x00000017ff0c7819 */ /* 0x000fc80000011604 */
[----:B------:R-:W-:-:S04]  /*1b30*/  LOP3.LUT R12, R12, 0xff, RZ, 0xc0, !PT ;  /* 0x000000ff0c0c7812 */ /* 0x000fc800078ec0ff */
[----:B------:R-:W-:-:S04]  /*1b40*/  IADD3 R12, PT, PT, R12, R13, RZ ;  /* 0x0000000d0c0c7210 */ /* 0x000fc80007ffe0ff */
[----:B------:R-:W-:-:S04]  /*1b50*/  IADD3 R14, PT, PT, R12, -0x1, RZ ;  /* 0xffffffff0c0e7810 */ /* 0x000fc80007ffe0ff */
[----:B------:R-:W-:-:S13]  /*1b60*/  ISETP.GE.U32.AND P0, PT, R14, 0xfe, PT ;  /* 0x000000fe0e00780c */ /* 0x000fda0003f06070 */
[----:B------:R-:W-:Y:S05]  /*1b70*/  @!P0 BRA `(.L_x_35) ;  /* 0x0000000000808947 */ /* 0x000fea0003800000 */
[----:B------:R-:W-:-:S13]  /*1b80*/  ISETP.GT.AND P0, PT, R12, 0xfe, PT ;  /* 0x000000fe0c00780c */ /* 0x000fda0003f04270 */
[----:B------:R-:W-:Y:S05]  /*1b90*/  @P0 BRA `(.L_x_36) ;  /* 0x00000000006c0947 */ /* 0x000fea0003800000 */
[----:B------:R-:W-:-:S13]  /*1ba0*/  ISETP.GE.AND P0, PT, R12, 0x1, PT ;  /* 0x000000010c00780c */ /* 0x000fda0003f06270 */
[----:B------:R-:W-:Y:S05]  /*1bb0*/  @P0 BRA `(.L_x_37) ;  /* 0x0000000000740947 */ /* 0x000fea0003800000 */
[----:B------:R-:W-:Y:S02]  /*1bc0*/  ISETP.GE.AND P0, PT, R12, -0x18, PT ;  /* 0xffffffe80c00780c */ /* 0x000fe40003f06270 */
[----:B------:R-:W-:-:S11]  /*1bd0*/  LOP3.LUT R4, R4, 0x80000000, RZ, 0xc0, !PT ;  /* 0x8000000004047812 */ /* 0x000fd600078ec0ff */
[----:B------:R-:W-:Y:S05]  /*1be0*/  @!P0 BRA `(.L_x_37) ;  /* 0x0000000000688947 */ /* 0x000fea0003800000 */
[CCC-:B------:R-:W-:Y:S01]  /*1bf0*/  FFMA.RZ R14, R7.reuse, R15.reuse, R10.reuse ;  /* 0x0000000f070e7223 */ /* 0x1c0fe2000000c00a */
[CCC-:B------:R-:W-:Y:S01]  /*1c00*/  FFMA.RP R13, R7.reuse, R15.reuse, R10.reuse ;  /* 0x0000000f070d7223 */ /* 0x1c0fe2000000800a */
[----:B------:R-:W-:Y:S01]  /*1c10*/  FFMA.RM R10, R7, R15, R10 ;  /* 0x0000000f070a7223 */ /* 0x000fe2000000400a */
[----:B------:R-:W-:Y:S02]  /*1c20*/  ISETP.NE.AND P2, PT, R12, RZ, PT ;  /* 0x000000ff0c00720c */ /* 0x000fe40003f45270 */
[----:B------:R-:W-:Y:S02]  /*1c30*/  LOP3.LUT R7, R14, 0x7fffff, RZ, 0xc0, !PT ;  /* 0x007fffff0e077812 */ /* 0x000fe400078ec0ff */
[C---:B------:R-:W-:Y:S02]  /*1c40*/  IADD3 R14, PT, PT, R12.reuse, 0x20, RZ ;  /* 0x000000200c0e7810 */ /* 0x040fe40007ffe0ff */
[----:B------:R-:W-:Y:S02]  /*1c50*/  LOP3.LUT R7, R7, 0x800000, RZ, 0xfc, !PT ;  /* 0x0080000007077812 */ /* 0x000fe400078efcff */
[----:B------:R-:W-:-:S02]  /*1c60*/  ISETP.NE.AND P1, PT, R12, RZ, PT ;  /* 0x000000ff0c00720c */ /* 0x000fc40003f25270 */
[----:B------:R-:W-:Y:S02]  /*1c70*/  IADD3 R12, PT, PT, -R12, RZ, RZ ;  /* 0x000000ff0c0c7210 */ /* 0x000fe40007ffe1ff */
[----:B------:R-:W-:Y:S02]  /*1c80*/  SHF.L.U32 R14, R7, R14, RZ ;  /* 0x0000000e070e7219 */ /* 0x000fe400000006ff */
[----:B------:R-:W-:Y:S02]  /*1c90*/  FSETP.NEU.FTZ.AND P0, PT, R13, R10, PT ;  /* 0x0000000a0d00720b */ /* 0x000fe40003f1d000 */
[----:B------:R-:W-:Y:S02]  /*1ca0*/  SEL R10, R12, RZ, P2 ;  /* 0x000000ff0c0a7207 */ /* 0x000fe40001000000 */
[----:B------:R-:W-:Y:S02]  /*1cb0*/  ISETP.NE.AND P1, PT, R14, RZ, P1 ;  /* 0x000000ff0e00720c */ /* 0x000fe40000f25270 */
[----:B------:R-:W-:-:S02]  /*1cc0*/  SHF.R.U32.HI R10, RZ, R10, R7 ;  /* 0x0000000aff0a7219 */ /* 0x000fc40000011607 */
[----:B------:R-:W-:Y:S02]  /*1cd0*/  PLOP3.LUT P0, PT, P0, P1, PT, 0xf8, 0x8f ;  /* 0x00000000008f781c */ /* 0x000fe40000703f70 */
[----:B------:R-:W-:Y:S02]  /*1ce0*/  SHF.R.U32.HI R12, RZ, 0x1, R10 ;  /* 0x00000001ff0c7819 */ /* 0x000fe4000001160a */
[----:B------:R-:W-:-:S04]  /*1cf0*/  SEL R7, RZ, 0x1, !P0 ;  /* 0x00000001ff077807 */ /* 0x000fc80004000000 */
[----:B------:R-:W-:-:S04]  /*1d00*/  LOP3.LUT R7, R7, 0x1, R12, 0xf8, !PT ;  /* 0x0000000107077812 */ /* 0x000fc800078ef80c */
[----:B------:R-:W-:-:S04]  /*1d10*/  LOP3.LUT R7, R7, R10, RZ, 0xc0, !PT ;  /* 0x0000000a07077212 */ /* 0x000fc800078ec0ff */
[----:B------:R-:W-:-:S04]  /*1d20*/  IADD3 R7, PT, PT, R12, R7, RZ ;  /* 0x000000070c077210 */ /* 0x000fc80007ffe0ff */
[----:B------:R-:W-:Y:S01]  /*1d30*/  LOP3.LUT R4, R7, R4, RZ, 0xfc, !PT ;  /* 0x0000000407047212 */ /* 0x000fe200078efcff */
[----:B------:R-:W-:Y:S06]  /*1d40*/  BRA `(.L_x_37) ;  /* 0x0000000000107947 */ /* 0x000fec0003800000 */
.L_x_36:
[----:B------:R-:W-:-:S04]  /*1d50*/  LOP3.LUT R4, R4, 0x80000000, RZ, 0xc0, !PT ;  /* 0x8000000004047812 */ /* 0x000fc800078ec0ff */
[----:B------:R-:W-:Y:S01]  /*1d60*/  LOP3.LUT R4, R4, 0x7f800000, RZ, 0xfc, !PT ;  /* 0x7f80000004047812 */ /* 0x000fe200078efcff */
[----:B------:R-:W-:Y:S06]  /*1d70*/  BRA `(.L_x_37) ;  /* 0x0000000000047947 */ /* 0x000fec0003800000 */
.L_x_35:
[----:B------:R-:W-:-:S07]  /*1d80*/  LEA R4, R13, R4, 0x17 ;  /* 0x000000040d047211 */ /* 0x000fce00078eb8ff */
.L_x_37:
[----:B------:R-:W-:Y:S05]  /*1d90*/  BSYNC.RECONVERGENT B4 ;  /* 0x0000000000047941 */ /* 0x000fea0003800200 */
.L_x_34:
[----:B------:R-:W-:Y:S05]  /*1da0*/  BRA `(.L_x_38) ;  /* 0x0000000000207947 */ /* 0x000fea0003800000 */
.L_x_33:
[----:B------:R-:W-:-:S04]  /*1db0*/  LOP3.LUT R4, R4, 0x80000000, R14, 0x48, !PT ;  /* 0x8000000004047812 */ /* 0x000fc800078e480e */
[----:B------:R-:W-:Y:S01]  /*1dc0*/  LOP3.LUT R4, R4, 0x7f800000, RZ, 0xfc, !PT ;  /* 0x7f80000004047812 */ /* 0x000fe200078efcff */
[----:B------:R-:W-:Y:S06]  /*1dd0*/  BRA `(.L_x_38) ;  /* 0x0000000000147947 */ /* 0x000fec0003800000 */
.L_x_32:
[----:B------:R-:W-:Y:S01]  /*1de0*/  LOP3.LUT R4, R4, 0x80000000, R14, 0x48, !PT ;  /* 0x8000000004047812 */ /* 0x000fe200078e480e */
[----:B------:R-:W-:Y:S06]  /*1df0*/  BRA `(.L_x_38) ;  /* 0x00000000000c7947 */ /* 0x000fec0003800000 */
.L_x_31:
[----:B------:R-:W0:Y:S01]  /*1e00*/  MUFU.RSQ R4, -QNAN ;  /* 0xffc0000000047908 */ /* 0x000e220000001400 */
[----:B------:R-:W-:Y:S05]  /*1e10*/  BRA `(.L_x_38) ;  /* 0x0000000000047947 */ /* 0x000fea0003800000 */
.L_x_30:
[----:B------:R-:W-:-:S07]  /*1e20*/  FADD.FTZ R4, R7, R4 ;  /* 0x0000000407047221 */ /* 0x000fce0000010000 */
.L_x_38:
[----:B------:R-:W-:Y:S05]  /*1e30*/  BSYNC.RECONVERGENT B3 ;  /* 0x0000000000037941 */ /* 0x000fea0003800200 */
.L_x_28:
[----:B------:R-:W-:-:S04]  /*1e40*/  HFMA2 R7, -RZ, RZ, 0, 0 ;  /* 0x00000000ff077431 */ /* 0x000fc800000001ff */
[----:B0-----:R-:W-:Y:S05]  /*1e50*/  RET.REL.NODEC R6 `(_ZN7qr_base22base_calcQR_doubletileEiiiPfS0_) ;  /* 0xffffffe006687950 */ /* 0x001fea0003c3ffff */
.L_x_39:
[----:B------:R-:W-:-:S00]  /*1e60*/  BRA `(.L_x_39) ;  /* 0xfffffffc00fc7947 */ /* 0x000fc0000383ffff */
[----:B------:R-:W-:-:S00]  /*1e70*/  NOP ;  /* 0x0000000000007918 */ /* 0x000fc00000000000 */
        /* <DEDUP_REMOVED lines=8> */
.L_x_250:


//--------------------- .text._ZN7qr_base22base_calcQR_singletileEiiPfS0_ --------------------------
	.section	.text._ZN7qr_base22base_calcQR_singletileEiiPfS0_,"ax",@progbits
	.align	128
        .global         _ZN7qr_base22base_calcQR_singletileEiiPfS0_
        .type           _ZN7qr_base22base_calcQR_singletileEiiPfS0_,@function
        .size           _ZN7qr_base22base_calcQR_singletileEiiPfS0_,(.L_x_253 - _ZN7qr_base22base_calcQR_singletileEiiPfS0_)
        .other          _ZN7qr_base22base_calcQR_singletileEiiPfS0_,@"STO_CUDA_ENTRY STV_DEFAULT"
_ZN7qr_base22base_calcQR_singletileEiiPfS0_:
.text._ZN7qr_base22base_calcQR_singletileEiiPfS0_:
[----:B------:R-:W-:Y:S01]  /*0000*/  LDC R1, c[0x0][0x37c] ;  /* 0x0000df00ff017b82 */ /* 0x000fe20000000800 */
[----:B------:R-:W0:Y:S07]  /*0010*/  S2R R35, SR_TID.X ;  /* 0x0000000000237919 */ /* 0x000e2e0000002100 */
[----:B------:R-:W0:Y:S01]  /*0020*/  LDC.64 R4, c[0x0][0x380] ;  /* 0x0000e000ff047b82 */ /* 0x000e220000000a00 */
[----:B------:R-:W1:Y:S01]  /*0030*/  LDCU.64 UR8, c[0x0][0x358] ;  /* 0x00006b00ff0877ac */ /* 0x000e620008000a00 */
[----:B------:R-:W2:Y:S06]  /*0040*/  S2R R34, SR_TID.Y ;  /* 0x0000000000227919 */ /* 0x000eac0000002200 */
[----:B------:R-:W3:Y:S01]  /*0050*/  LDC.64 R8, c[0x0][0x390] ;  /* 0x0000e400ff087b82 */ /* 0x000ee20000000a00 */
[----:B0-----:R-:W-:-:S02]  /*0060*/  IMAD R3, R5, 0x20, R35 ;  /* 0x0000002005037824 */ /* 0x001fc400078e0223 */
[----:B--2---:R-:W-:-:S04]  /*0070*/  IMAD R0, R5, 0x20, R34 ;  /* 0x0000002005007824 */ /* 0x004fc800078e0222 */
[----:B------:R-:W-:-:S04]  /*0080*/  IMAD R3, R3, R4, R0 ;  /* 0x0000000403037224 */ /* 0x000fc800078e0200 */
[----:B---3--:R-:W-:-:S05]  /*0090*/  IMAD.WIDE R8, R3, 0x4, R8 ;  /* 0x0000000403087825 */ /* 0x008fca00078e0208 */
[----:B-1----:R-:W2:Y:S01]  /*00a0*/  LDG.E R0, desc[UR8][R8.64] ;  /* 0x0000000808007981 */ /* 0x002ea2000c1e1900 */
[----:B------:R-:W0:Y:S01]  /*00b0*/  S2UR UR5, SR_CgaCtaId ;  /* 0x00000000000579c3 */ /* 0x000e220000008800 */
[----:B------:R-:W-:Y:S01]  /*00c0*/  UMOV UR4, 0x400 ;  /* 0x0000040000047882 */ /* 0x000fe20000000000 */
[----:B------:R-:W-:Y:S01]  /*00d0*/  IMAD.MOV.U32 R32, RZ, RZ, RZ ;  /* 0x000000ffff207224 */ /* 0x000fe200078e00ff */
[----:B------:R-:W-:Y:S02]  /*00e0*/  PRMT R6, RZ, 0x7610, R6 ;  /* 0x00007610ff067816 */ /* 0x000fe40000000006 */
[----:B------:R-:W-:Y:S02]  /*00f0*/  PRMT R5, RZ, 0x7610, R5 ;  /* 0x00007610ff057816 */ /* 0x000fe40000000005 */
[----:B------:R-:W-:Y:S02]  /*0100*/  PRMT R4, RZ, 0x7610, R4 ;  /* 0x00007610ff047816 */ /* 0x000fe40000000004 */
[----:B------:R-:W-:Y:S01]  /*0110*/  VIMNMX.U32 R3, PT, PT, R35, R34, PT ;  /* 0x0000002223037248 */ /* 0x000fe20003fe0000 */
[----:B0-----:R-:W-:-:S06]  /*0120*/  ULEA UR4, UR5, UR4, 0x18 ;  /* 0x0000000405047291 */ /* 0x001fcc000f8ec0ff */
[----:B------:R-:W-:-:S05]  /*0130*/  LEA R33, R35, UR4, 0x7 ;  /* 0x0000000423217c11 */ /* 0x000fca000f8e38ff */
[----:B------:R-:W-:-:S05]  /*0140*/  IMAD R7, R34, 0x4, R33 ;  /* 0x0000000422077824 */ /* 0x000fca00078e0221 */
[----:B--2---:R0:W-:Y:S01]  /*0150*/  STS [R7], R0 ;  /* 0x0000000007007388 */ /* 0x0041e20000000800 */
[----:B------:R-:W-:Y:S06]  /*0160*/  BAR.SYNC.DEFER_BLOCKING 0x0 ;  /* 0x0000000000007b1d */ /* 0x000fec0000010000 */
.L_x_73:
[----:B------:R-:W-:Y:S01]  /*0170*/  ISETP.GT.U32.AND P0, PT, R35, R32, PT ;  /* 0x000000202300720c */ /* 0x000fe20003f04070 */
[----:B------:R-:W-:Y:S01]  /*0180*/  BSSY.RECONVERGENT B0, `(.L_x_40) ;  /* 0x0000120000007945 */ /* 0x000fe20003800200 */
[----:B--2---:R-:W-:Y:S02]  /*0190*/  LEA R12, R32, R33, 0x2 ;  /* 0x00000021200c7211 */ /* 0x004fe400078e10ff */
[----:B------:R-:W-:-:S13]  /*01a0*/  ISETP.NE.OR P0, PT, R34, RZ, !P0 ;  /* 0x000000ff2200720c */ /* 0x000fda0004705670 */
[----:B01----:R-:W0:Y:S01]  /*01b0*/  @!P0 LDS R0, [R12] ;  /* 0x000000000c008984 */ /* 0x003e220000000800 */
[----:B----4-:R-:W-:Y:S01]  /*01c0*/  @!P0 MOV R2, 0x400 ;  /* 0x0000040000028802 */ /* 0x010fe20000000f00 */
[----:B------:R-:W1:Y:S04]  /*01d0*/  @!P0 S2R R11, SR_CgaCtaId ;  /* 0x00000000000b8919 */ /* 0x000e680000008800 */
[----:B------:R-:W-:-:S05]  /*01e0*/  @!P0 VIADD R2, R2, 0x1000 ;  /* 0x0000100002028836 */ /* 0x000fca0000000000 */
[----:B-1----:R-:W-:Y:S01]  /*01f0*/  @!P0 LEA R2, R11, R2, 0x18 ;  /* 0x000000020b028211 */ /* 0x002fe200078ec0ff */
[----:B0--3--:R-:W-:-:S04]  /*0200*/  @!P0 FMUL R10, R0, R0 ;  /* 0x00000000000a8220 */ /* 0x009fc80000400000 */
[C---:B------:R-:W-:Y:S01]  /*0210*/  @!P0 IMAD R11, R35.reuse, 0x4, R2 ;  /* 0x00000004230b8824 */ /* 0x040fe200078e0202 */
[----:B------:R-:W-:Y:S02]  /*0220*/  LOP3.LUT R0, RZ, R5, RZ, 0x33, !PT ;  /* 0x00000005ff007212 */ /* 0x000fe400078e33ff */
[----:B------:R-:W-:Y:S02]  /*0230*/  IADD3 R2, PT, PT, -R32, 0x1f, RZ ;  /* 0x0000001f20027810 */ /* 0x000fe40007ffe1ff */
[----:B------:R0:W-:Y:S01]  /*0240*/  @!P0 STS [R11], R10 ;  /* 0x0000000a0b008388 */ /* 0x0001e20000000800 */
[----:B------:R-:W-:Y:S01]  /*0250*/  BAR.SYNC.DEFER_BLOCKING 0x0 ;  /* 0x0000000000007b1d */ /* 0x000fe20000010000 */
[----:B------:R-:W-:Y:S02]  /*0260*/  LOP3.LUT P0, RZ, R35, R34, RZ, 0xfc, !PT ;  /* 0x0000002223ff7212 */ /* 0x000fe4000780fcff */
[----:B------:R-:W-:-:S11]  /*0270*/  LOP3.LUT R0, R0, 0x7, RZ, 0xc0, !PT ;  /* 0x0000000700007812 */ /* 0x000fd600078ec0ff */
[----:B0-----:R-:W-:Y:S05]  /*0280*/  @P0 BRA `(.L_x_41) ;  /* 0x00000010003c0947 */ /* 0x001fea0003800000 */
[----:B------:R-:W-:Y:S01]  /*0290*/  VIADD R10, R32, 0xfffffff0 ;  /* 0xfffffff0200a7836 */ /* 0x000fe20000000000 */
[----:B------:R-:W-:Y:S01]  /*02a0*/  LOP3.LUT P1, RZ, R2, 0xf, RZ, 0xc0, !PT ;  /* 0x0000000f02ff7812 */ /* 0x000fe2000782c0ff */
[----:B------:R-:W-:-:S03]  /*02b0*/  IMAD.MOV.U32 R16, RZ, RZ, RZ ;  /* 0x000000ffff107224 */ /* 0x000fc600078e00ff */
[----:B------:R-:W-:Y:S02]  /*02c0*/  ISETP.GE.U32.AND P0, PT, R10, 0xf, PT ;  /* 0x0000000f0a00780c */ /* 0x000fe40003f06070 */
[----:B------:R-:W-:-:S11]  /*02d0*/  MOV R10, R32 ;  /* 0x00000020000a7202 */ /* 0x000fd60000000f00 */
[----:B------:R-:W-:Y:S05]  /*02e0*/  @!P0 BRA `(.L_x_42) ;  /* 0x0000000000bc8947 */ /* 0x000fea0003800000 */
[----:B------:R-:W0:Y:S01]  /*02f0*/  S2R R11, SR_CgaCtaId ;  /* 0x00000000000b7919 */ /* 0x000e220000008800 */
[----:B------:R-:W-:Y:S01]  /*0300*/  MOV R10, 0x400 ;  /* 0x00000400000a7802 */ /* 0x000fe20000000f00 */
[----:B------:R-:W-:-:S04]  /*0310*/  IMAD.MOV.U32 R16, RZ, RZ, RZ ;  /* 0x000000ffff107224 */ /* 0x000fc800078e00ff */
[----:B------:R-:W-:-:S05]  /*0320*/  VIADD R10, R10, 0x1000 ;  /* 0x000010000a0a7836 */ /* 0x000fca0000000000 */
[----:B0-----:R-:W-:Y:S01]  /*0330*/  LEA R13, R11, R10, 0x18 ;  /* 0x0000000a0b0d7211 */ /* 0x001fe200078ec0ff */
[----:B------:R-:W-:Y:S01]  /*0340*/  IMAD.MOV.U32 R10, RZ, RZ, R32 ;  /* 0x000000ffff0a7224 */ /* 0x000fe200078e0020 */
[----:B------:R-:W-:-:S03]  /*0350*/  LOP3.LUT R11, R2, 0xfffffff0, RZ, 0xc0, !PT ;  /* 0xfffffff0020b7812 */ /* 0x000fc600078ec0ff */
[----:B------:R-:W-:Y:S01]  /*0360*/  IMAD R12, R32, 0x4, R13 ;  /* 0x00000004200c7824 */ /* 0x000fe200078e020d */
[----:B------:R-:W-:-:S03]  /*0370*/  IADD3 R11, PT, PT, -R11, RZ, RZ ;  /* 0x000000ff0b0b7210 */ /* 0x000fc60007ffe1ff */
[----:B------:R-:W-:-:S07]  /*0380*/  VIADD R12, R12, 0x20 ;  /* 0x000000200c0c7836 */ /* 0x000fce0000000000 */
.L_x_43:
[----:B------:R-:W0:Y:S01]  /*0390*/  LDS R17, [R12+-0x1c] ;  /* 0xffffe4000c117984 */ /* 0x000e220000000800 */
[----:B------:R-:W-:Y:S02]  /*03a0*/  VIADD R11, R11, 0x10 ;  /* 0x000000100b0b7836 */ /* 0x000fe40000000000 */
[----:B------:R-:W-:Y:S01]  /*03b0*/  VIADD R10, R10, 0x10 ;  /* 0x000000100a0a7836 */ /* 0x000fe20000000000 */
[----:B------:R-:W1:Y:S02]  /*03c0*/  LDS R20, [R12+-0x18] ;  /* 0xffffe8000c147984 */ /* 0x000e640000000800 */
[----:B------:R-:W-:Y:S02]  /*03d0*/  ISETP.NE.AND P0, PT, R11, RZ, PT ;  /* 0x000000ff0b00720c */ /* 0x000fe40003f05270 */
[----:B------:R-:W2:Y:S04]  /*03e0*/  LDS R19, [R12+-0x14] ;  /* 0xffffec000c137984 */ /* 0x000ea80000000800 */
[----:B------:R-:W3:Y:S04]  /*03f0*/  LDS R21, [R12+-0x10] ;  /* 0xfffff0000c157984 */ /* 0x000ee80000000800 */
[----:B------:R-:W4:Y:S04]  /*0400*/  LDS R22, [R12+-0xc] ;  /* 0xfffff4000c167984 */ /* 0x000f280000000800 */
[----:B------:R-:W5:Y:S04]  /*0410*/  LDS R24, [R12+-0x8] ;  /* 0xfffff8000c187984 */ /* 0x000f680000000800 */
[----:B------:R-:W5:Y:S04]  /*0420*/  LDS R18, [R12+-0x4] ;  /* 0xfffffc000c127984 */ /* 0x000f680000000800 */
[----:B------:R-:W5:Y:S04]  /*0430*/  LDS R15, [R12] ;  /* 0x000000000c0f7984 */ /* 0x000f680000000800 */
[----:B------:R-:W5:Y:S04]  /*0440*/  LDS R14, [R12+0x4] ;  /* 0x000004000c0e7984 */ /* 0x000f680000000800 */
[----:B------:R-:W5:Y:S01]  /*0450*/  LDS R13, [R12+0x8] ;  /* 0x000008000c0d7984 */ /* 0x000f620000000800 */
[----:B0-----:R-:W-:-:S03]  /*0460*/  FADD R17, R17, R16 ;  /* 0x0000001011117221 */ /* 0x001fc60000000000 */
[----:B------:R-:W0:Y:S01]  /*0470*/  LDS R16, [R12+0xc] ;  /* 0x00000c000c107984 */ /* 0x000e220000000800 */
[----:B-1----:R-:W-:-:S03]  /*0480*/  FADD R20, R17, R20 ;  /* 0x0000001411147221 */ /* 0x002fc60000000000 */
[----:B------:R-:W1:Y:S01]  /*0490*/  LDS R17, [R12+0x10] ;  /* 0x000010000c117984 */ /* 0x000e620000000800 */
[----:B--2---:R-:W-:-:S03]  /*04a0*/  FADD R20, R20, R19 ;  /* 0x0000001314147221 */ /* 0x004fc60000000000 */
[----:B------:R-:W2:Y:S01]  /*04b0*/  LDS R19, [R12+0x14] ;  /* 0x000014000c137984 */ /* 0x000ea20000000800 */
[----:B---3--:R-:W-:-:S03]  /*04c0*/  FADD R21, R20, R21 ;  /* 0x0000001514157221 */ /* 0x008fc60000000000 */
[----:B------:R-:W3:Y:S01]  /*04d0*/  LDS R20, [R12+0x18] ;  /* 0x000018000c147984 */ /* 0x000ee20000000800 */
[----:B----4-:R-:W-:-:S03]  /*04e0*/  FADD R21, R21, R22 ;  /* 0x0000001615157221 */ /* 0x010fc60000000000 */
[----:B------:R-:W4:Y:S01]  /*04f0*/  LDS R22, [R12+0x1c] ;  /* 0x00001c000c167984 */ /* 0x000f220000000800 */
[----:B-----5:R-:W-:-:S03]  /*0500*/  FADD R21, R21, R24 ;  /* 0x0000001815157221 */ /* 0x020fc60000000000 */
[----:B------:R5:W4:Y:S01]  /*0510*/  LDS R24, [R12+0x20] ;  /* 0x000020000c187984 */ /* 0x000b220000000800 */
[----:B------:R-:W-:-:S04]  /*0520*/  FADD R18, R21, R18 ;  /* 0x0000001215127221 */ /* 0x000fc80000000000 */
[----:B------:R-:W-:Y:S01]  /*0530*/  FADD R15, R18, R15 ;  /* 0x0000000f120f7221 */ /* 0x000fe20000000000 */
[----:B-----5:R-:W-:-:S03]  /*0540*/  VIADD R12, R12, 0x40 ;  /* 0x000000400c0c7836 */ /* 0x020fc60000000000 */
[----:B------:R-:W-:-:S04]  /*0550*/  FADD R14, R15, R14 ;  /* 0x0000000e0f0e7221 */ /* 0x000fc80000000000 */
[----:B------:R-:W-:-:S04]  /*0560*/  FADD R13, R14, R13 ;  /* 0x0000000d0e0d7221 */ /* 0x000fc80000000000 */
[----:B0-----:R-:W-:-:S04]  /*0570*/  FADD R16, R13, R16 ;  /* 0x000000100d107221 */ /* 0x001fc80000000000 */
[----:B-1----:R-:W-:-:S04]  /*0580*/  FADD R16, R16, R17 ;  /* 0x0000001110107221 */ /* 0x002fc80000000000 */
[----:B--2---:R-:W-:-:S04]  /*0590*/  FADD R19, R16, R19 ;  /* 0x0000001310137221 */ /* 0x004fc80000000000 */
[----:B---3--:R-:W-:-:S04]  /*05a0*/  FADD R19, R19, R20 ;  /* 0x0000001413137221 */ /* 0x008fc80000000000 */
[----:B----4-:R-:W-:-:S04]  /*05b0*/  FADD R19, R19, R22 ;  /* 0x0000001613137221 */ /* 0x010fc80000000000 */
[----:B------:R-:W-:Y:S01]  /*05c0*/  FADD R16, R19, R24 ;  /* 0x0000001813107221 */ /* 0x000fe20000000000 */
[----:B------:R-:W-:Y:S06]  /*05d0*/  @P0 BRA `(.L_x_43) ;  /* 0xfffffffc006c0947 */ /* 0x000fec000383ffff */
.L_x_42:
[----:B------:R-:W-:Y:S01]  /*05e0*/  IADD3 R14, PT, PT, R0, -0x1, RZ ;  /* 0xffffffff000e7810 */ /* 0x000fe20007ffe0ff */
[----:B------:R-:W-:Y:S06]  /*05f0*/  @!P1 BRA `(.L_x_44) ;  /* 0x0000000000f89947 */ /* 0x000fec0003800000 */
[----:B------:R-:W-:-:S04]  /*0600*/  LOP3.LUT R11, RZ, R4, RZ, 0x33, !PT ;  /* 0x00000004ff0b7212 */ /* 0x000fc800078e33ff */
[----:B------:R-:W-:-:S04]  /*0610*/  LOP3.LUT R11, R11, 0xf, RZ, 0xc0, !PT ;  /* 0x0000000f0b0b7812 */ /* 0x000fc800078ec0ff */
[C---:B------:R-:W-:Y:S01]  /*0620*/  LOP3.LUT P1, RZ, R11.reuse, 0x7, RZ, 0xc0, !PT ;  /* 0x000000070bff7812 */ /* 0x040fe2000782c0ff */
[----:B------:R-:W-:-:S05]  /*0630*/  VIADD R12, R11, 0xffffffff ;  /* 0xffffffff0b0c7836 */ /* 0x000fca0000000000 */
[----:B------:R-:W-:-:S13]  /*0640*/  ISETP.GE.U32.AND P0, PT, R12, 0x7, PT ;  /* 0x000000070c00780c */ /* 0x000fda0003f06070 */
[----:B------:R-:W-:Y:S05]  /*0650*/  @!P0 BRA `(.L_x_45) ;  /* 0x0000000000588947 */ /* 0x000fea0003800000 */
[----:B------:R-:W0:Y:S01]  /*0660*/  S2R R12, SR_CgaCtaId ;  /* 0x00000000000c7919 */ /* 0x000e220000008800 */
[----:B------:R-:W-:-:S05]  /*0670*/  MOV R11, 0x400 ;  /* 0x00000400000b7802 */ /* 0x000fca0000000f00 */
[----:B------:R-:W-:-:S05]  /*0680*/  VIADD R11, R11, 0x1000 ;  /* 0x000010000b0b7836 */ /* 0x000fca0000000000 */
[----:B0-----:R-:W-:-:S05]  /*0690*/  LEA R11, R12, R11, 0x18 ;  /* 0x0000000b0c0b7211 */ /* 0x001fca00078ec0ff */
[C---:B------:R-:W-:Y:S02]  /*06a0*/  IMAD R11, R10.reuse, 0x4, R11 ;  /* 0x000000040a0b7824 */ /* 0x040fe400078e020b */
[----:B------:R-:W-:-:S03]  /*06b0*/  VIADD R10, R10, 0x8 ;  /* 0x000000080a0a7836 */ /* 0x000fc60000000000 */
[----:B------:R-:W0:Y:S04]  /*06c0*/  LDS R13, [R11+0x4] ;  /* 0x000004000b0d7984 */ /* 0x000e280000000800 */
[----:B------:R-:W1:Y:S04]  /*06d0*/  LDS R12, [R11+0x8] ;  /* 0x000008000b0c7984 */ /* 0x000e680000000800 */
[----:B------:R-:W2:Y:S04]  /*06e0*/  LDS R15, [R11+0xc] ;  /* 0x00000c000b0f7984 */ /* 0x000ea80000000800 */
[----:B------:R-:W3:Y:S04]  /*06f0*/  LDS R17, [R11+0x10] ;  /* 0x000010000b117984 */ /* 0x000ee80000000800 */
[----:B------:R-:W4:Y:S04]  /*0700*/  LDS R19, [R11+0x14] ;  /* 0x000014000b137984 */ /* 0x000f280000000800 */
[----:B------:R-:W5:Y:S04]  /*0710*/  LDS R21, [R11+0x18] ;  /* 0x000018000b157984 */ /* 0x000f680000000800 */
[----:B------:R-:W5:Y:S04]  /*0720*/  LDS R23, [R11+0x1c] ;  /* 0x00001c000b177984 */ /* 0x000f680000000800 */
[----:B------:R-:W5:Y:S01]  /*0730*/  LDS R25, [R11+0x20] ;  /* 0x000020000b197984 */ /* 0x000f620000000800 */
[----:B0-----:R-:W-:-:S04]  /*0740*/  FADD R13, R16, R13 ;  /* 0x0000000d100d7221 */ /* 0x001fc80000000000 */
[----:B-1----:R-:W-:-:S04]  /*0750*/  FADD R12, R13, R12 ;  /* 0x0000000c0d0c7221 */ /* 0x002fc80000000000 */
[----:B--2---:R-:W-:-:S04]  /*0760*/  FADD R12, R12, R15 ;  /* 0x0000000f0c0c7221 */ /* 0x004fc80000000000 */
[----:B---3--:R-:W-:-:S04]  /*0770*/  FADD R12, R12, R17 ;  /* 0x000000110c0c7221 */ /* 0x008fc80000000000 */
[----:B----4-:R-:W-:-:S04]  /*0780*/  FADD R12, R12, R19 ;  /* 0x000000130c0c7221 */ /* 0x010fc80000000000 */
[----:B-----5:R-:W-:-:S04]  /*0790*/  FADD R12, R12, R21 ;  /* 0x000000150c0c7221 */ /* 0x020fc80000000000 */
[----:B------:R-:W-:-:S04]  /*07a0*/  FADD R12, R12, R23 ;  /* 0x000000170c0c7221 */ /* 0x000fc80000000000 */
[----:B------:R-:W-:-:S07]  /*07b0*/  FADD R16, R12, R25 ;  /* 0x000000190c107221 */ /* 0x000fce0000000000 */
.L_x_45:
[----:B------:R-:W-:Y:S05]  /*07c0*/  @!P1 BRA `(.L_x_44) ;  /* 0x0000000000849947 */ /* 0x000fea0003800000 */
[----:B------:R-:W-:Y:S02]  /*07d0*/  ISETP.GE.U32.AND P0, PT, R14, 0x3, PT ;  /* 0x000000030e00780c */ /* 0x000fe40003f06070 */
[----:B------:R-:W-:-:S04]  /*07e0*/  LOP3.LUT R18, R0, 0x3, RZ, 0xc0, !PT ;  /* 0x0000000300127812 */ /* 0x000fc800078ec0ff */
[----:B------:R-:W-:-:S07]  /*07f0*/  ISETP.NE.AND P1, PT, R18, RZ, PT ;  /* 0x000000ff1200720c */ /* 0x000fce0003f25270 */
[----:B------:R-:W-:Y:S06]  /*0800*/  @!P0 BRA `(.L_x_46) ;  /* 0x0000000000388947 */ /* 0x000fec0003800000 */
[----:B------:R-:W0:Y:S01]  /*0810*/  S2R R12, SR_CgaCtaId ;  /* 0x00000000000c7919 */ /* 0x000e220000008800 */
[----:B------:R-:W-:-:S04]  /*0820*/  MOV R11, 0x400 ;  /* 0x00000400000b7802 */ /* 0x000fc80000000f00 */
[----:B------:R-:W-:-:S04]  /*0830*/  IADD3 R11, PT, PT, R11, 0x1000, RZ ;  /* 0x000010000b0b7810 */ /* 0x000fc80007ffe0ff */
[----:B0-----:R-:W-:-:S05]  /*0840*/  LEA R11, R12, R11, 0x18 ;  /* 0x0000000b0c0b7211 */ /* 0x001fca00078ec0ff */
[C---:B------:R-:W-:Y:S02]  /*0850*/  IMAD R11, R10.reuse, 0x4, R11 ;  /* 0x000000040a0b7824 */ /* 0x040fe400078e020b */
[----:B------:R-:W-:-:S03]  /*0860*/  VIADD R10, R10, 0x4 ;  /* 0x000000040a0a7836 */ /* 0x000fc60000000000 */
[----:B------:R-:W0:Y:S04]  /*0870*/  LDS R13, [R11+0x4] ;  /* 0x000004000b0d7984 */ /* 0x000e280000000800 */
[----:B------:R-:W1:Y:S04]  /*0880*/  LDS R12, [R11+0x8] ;  /* 0x000008000b0c7984 */ /* 0x000e680000000800 */
[----:B------:R-:W2:Y:S04]  /*0890*/  LDS R15, [R11+0xc] ;  /* 0x00000c000b0f7984 */ /* 0x000ea80000000800 */
[----:B------:R-:W3:Y:S01]  /*08a0*/  LDS R17, [R11+0x10] ;  /* 0x000010000b117984 */ /* 0x000ee20000000800 */
[----:B0-----:R-:W-:-:S04]  /*08b0*/  FADD R13, R16, R13 ;  /* 0x0000000d100d7221 */ /* 0x001fc80000000000 */
[----:B-1----:R-:W-:-:S04]  /*08c0*/  FADD R12, R13, R12 ;  /* 0x0000000c0d0c7221 */ /* 0x002fc80000000000 */
[----:B--2---:R-:W-:-:S04]  /*08d0*/  FADD R12, R12, R15 ;  /* 0x0000000f0c0c7221 */ /* 0x004fc80000000000 */
[----:B---3--:R-:W-:-:S07]  /*08e0*/  FADD R16, R12, R17 ;  /* 0x000000110c107221 */ /* 0x008fce0000000000 */
.L_x_46:
[----:B------:R-:W-:Y:S05]  /*08f0*/  @!P1 BRA `(.L_x_44) ;  /* 0x0000000000389947 */ /* 0x000fea0003800000 */
[----:B------:R-:W0:Y:S01]  /*0900*/  S2R R12, SR_CgaCtaId ;  /* 0x00000000000c7919 */ /* 0x000e220000008800 */
[----:B------:R-:W-:Y:S02]  /*0910*/  MOV R11, 0x400 ;  /* 0x00000400000b7802 */ /* 0x000fe40000000f00 */
[----:B------:R-:W-:-:S03]  /*0920*/  ISETP.NE.AND P0, PT, R18, 0x1, PT ;  /* 0x000000011200780c */ /* 0x000fc60003f05270 */
[----:B------:R-:W-:-:S05]  /*0930*/  VIADD R11, R11, 0x1000 ;  /* 0x000010000b0b7836 */ /* 0x000fca0000000000 */
[----:B0-----:R-:W-:-:S05]  /*0940*/  LEA R11, R12, R11, 0x18 ;  /* 0x0000000b0c0b7211 */ /* 0x001fca00078ec0ff */
[----:B------:R-:W-:-:S05]  /*0950*/  IMAD R10, R10, 0x4, R11 ;  /* 0x000000040a0a7824 */ /* 0x000fca00078e020b */
[----:B------:R-:W0:Y:S02]  /*0960*/  LDS R11, [R10+0x4] ;  /* 0x000004000a0b7984 */ /* 0x000e240000000800 */
[----:B0-----:R-:W-:Y:S01]  /*0970*/  FADD R16, R16, R11 ;  /* 0x0000000b10107221 */ /* 0x001fe20000000000 */
[----:B------:R-:W-:Y:S06]  /*0980*/  @!P0 BRA `(.L_x_44) ;  /* 0x0000000000148947 */ /* 0x000fec0003800000 */
[----:B------:R-:W-:Y:S01]  /*0990*/  ISETP.NE.AND P0, PT, R18, 0x2, PT ;  /* 0x000000021200780c */ /* 0x000fe20003f05270 */
[----:B------:R-:W0:-:S12]  /*09a0*/  LDS R11, [R10+0x8] ;  /* 0x000008000a0b7984 */ /* 0x000e180000000800 */
[----:B------:R-:W1:Y:S01]  /*09b0*/  @P0 LDS R13, [R10+0xc] ;  /* 0x00000c000a0d0984 */ /* 0x000e620000000800 */
[----:B0-----:R-:W-:-:S04]  /*09c0*/  FADD R16, R16, R11 ;  /* 0x0000000b10107221 */ /* 0x001fc80000000000 */
[----:B-1----:R-:W-:-:S07]  /*09d0*/  @P0 FADD R16, R16, R13 ;  /* 0x0000000d10100221 */ /* 0x002fce0000000000 */
.L_x_44:
[----:B------:R-:W0:Y:S01]  /*09e0*/  S2R R11, SR_CgaCtaId ;  /* 0x00000000000b7919 */ /* 0x000e220000008800 */
[----:B------:R-:W-:Y:S01]  /*09f0*/  MOV R10, 0x400 ;  /* 0x00000400000a7802 */ /* 0x000fe20000000f00 */
[----:B------:R-:W-:Y:S01]  /*0a00*/  BSSY.RECONVERGENT B1, `(.L_x_47) ;  /* 0x000000a000017945 */ /* 0x000fe20003800200 */
[----:B------:R-:W-:Y:S02]  /*0a10*/  MOV R14, 0xaa0 ;  /* 0x00000aa0000e7802 */ /* 0x000fe40000000f00 */
[----:B0-----:R-:W-:-:S04]  /*0a20*/  LEA R11, R11, R10, 0x18 ;  /* 0x0000000a0b0b7211 */ /* 0x001fc800078ec0ff */
[----:B------:R-:W-:-:S05]  /*0a30*/  LEA R11, R32, R11, 0x7 ;  /* 0x0000000b200b7211 */ /* 0x000fca00078e38ff */
[----:B------:R-:W-:Y:S02]  /*0a40*/  IMAD R15, R32, 0x4, R11 ;  /* 0x00000004200f7824 */ /* 0x000fe400078e020b */
[----:B------:R-:W-:Y:S04]  /*0a50*/  F2F.F64.F32 R10, R16 ;  /* 0x00000010000a7310 */ /* 0x000fe80000201800 */
[----:B------:R-:W0:Y:S04]  /*0a60*/  LDS R15, [R15] ;  /* 0x000000000f0f7984 */ /* 0x000e280000000800 */
[----:B0-----:R-:W0:Y:S02]  /*0a70*/  F2F.F64.F32 R12, R15 ;  /* 0x0000000f000c7310 */ /* 0x001e240000201800 */
[----:B0-----:R-:W-:-:S11]  /*0a80*/  DADD R26, -RZ, |R12| ;  /* 0x00000000ff1a7229 */ /* 0x001fd6000000050c */
[----:B------:R-:W-:Y:S05]  /*0a90*/  CALL.REL.NOINC `($_ZN7qr_base22base_calcQR_singletileEiiPfS0_$__internal_accurate_pow) ;  /* 0x0000001c00307944 */ /* 0x000fea0003c00000 */
[----:B------:R-:W-:Y:S05]  /*0aa0*/  BSYNC.RECONVERGENT B1 ;  /* 0x0000000000017941 */ /* 0x000fea0003800200 */
.L_x_47:
[----:B------:R-:W-:Y:S01]  /*0ab0*/  DADD R16, R12, 2 ;  /* 0x400000000c107429 */ /* 0x000fe20000000000 */
[C---:B------:R-:W-:Y:S02]  /*0ac0*/  FSETP.NEU.AND P1, PT, R15.reuse, RZ, PT ;  /* 0x000000ff0f00720b */ /* 0x040fe40003f2d000 */
[----:B------:R-:W-:Y:S02]  /*0ad0*/  FSETP.NEU.AND P0, PT, R15, 1, PT ;  /* 0x3f8000000f00780b */ /* 0x000fe40003f0d000 */
[----:B------:R-:W-:Y:S02]  /*0ae0*/  FSEL R18, R18, RZ, P1 ;  /* 0x000000ff12127208 */ /* 0x000fe40000800000 */
[----:B------:R-:W-:-:S03]  /*0af0*/  FSEL R19, R22, RZ, P1 ;  /* 0x000000ff16137208 */ /* 0x000fc60000800000 */
[----:B------:R-:W-:-:S04]  /*0b00*/  LOP3.LUT R16, R17, 0x7ff00000, RZ, 0xc0, !PT ;  /* 0x7ff0000011107812 */ /* 0x000fc800078ec0ff */
[----:B------:R-:W-:-:S13]  /*0b10*/  ISETP.NE.AND P2, PT, R16, 0x7ff00000, PT ;  /* 0x7ff000001000780c */ /* 0x000fda0003f45270 */
[----:B------:R-:W-:Y:S05]  /*0b20*/  @P2 BRA `(.L_x_48) ;  /* 0x0000000000182947 */ /* 0x000fea0003800000 */
[----:B------:R-:W-:-:S13]  /*0b30*/  FSETP.NAN.AND P1, PT, R15, R15, PT ;  /* 0x0000000f0f00720b */ /* 0x000fda0003f28000 */
[----:B------:R-:W-:Y:S01]  /*0b40*/  @P1 DADD R18, R12, 2 ;  /* 0x400000000c121429 */ /* 0x000fe20000000000 */
[----:B------:R-:W-:Y:S10]  /*0b50*/  @P1 BRA `(.L_x_48) ;  /* 0x00000000000c1947 */ /* 0x000ff40003800000 */
[----:B------:R-:W-:-:S14]  /*0b60*/  DSETP.NEU.AND P1, PT, |R12|, +INF , PT ;  /* 0x7ff000000c00742a */ /* 0x000fdc0003f2d200 */
[----:B------:R-:W-:Y:S02]  /*0b70*/  @!P1 IMAD.MOV.U32 R18, RZ, RZ, 0x0 ;  /* 0x00000000ff129424 */ /* 0x000fe400078e00ff */
[----:B------:R-:W-:-:S07]  /*0b80*/  @!P1 IMAD.MOV.U32 R19, RZ, RZ, 0x7ff00000 ;  /* 0x7ff00000ff139424 */ /* 0x000fce00078e00ff */
.L_x_48:
[----:B------:R-:W-:Y:S01]  /*0b90*/  FSEL R20, R18, RZ, P0 ;  /* 0x000000ff12147208 */ /* 0x000fe20000000000 */
[----:B------:R-:W-:Y:S01]  /*0ba0*/  IMAD.MOV.U32 R13, RZ, RZ, 0x3fd80000 ;  /* 0x3fd80000ff0d7424 */ /* 0x000fe200078e00ff */
[----:B------:R-:W-:Y:S01]  /*0bb0*/  FSEL R21, R19, 1.875, P0 ;  /* 0x3ff0000013157808 */ /* 0x000fe20000000000 */
[----:B------:R-:W-:Y:S01]  /*0bc0*/  BSSY.RECONVERGENT B1, `(.L_x_49) ;  /* 0x0000017000017945 */ /* 0x000fe20003800200 */
[----:B------:R-:W-:-:S04]  /*0bd0*/  MOV R12, 0x0 ;  /* 0x00000000000c7802 */ /* 0x000fc80000000f00 */
[----:B------:R-:W-:-:S06]  /*0be0*/  DADD R20, R10, R20 ;  /* 0x000000000a147229 */ /* 0x000fcc0000000014 */
[----:B------:R-:W0:Y:S04]  /*0bf0*/  MUFU.RSQ64H R27, R21 ;  /* 0x00000015001b7308 */ /* 0x000e280000001c00 */
[----:B------:R-:W-:-:S05]  /*0c00*/  VIADD R26, R21, 0xfcb00000 ;  /* 0xfcb00000151a7836 */ /* 0x000fca0000000000 */
[----:B------:R-:W-:Y:S01]  /*0c10*/  ISETP.GE.U32.AND P0, PT, R26, 0x7ca00000, PT ;  /* 0x7ca000001a00780c */ /* 0x000fe20003f06070 */
[----:B0-----:R-:W-:-:S08]  /*0c20*/  DMUL R16, R26, R26 ;  /* 0x0000001a1a107228 */ /* 0x001fd00000000000 */
[----:B------:R-:W-:-:S08]  /*0c30*/  DFMA R16, R20, -R16, 1 ;  /* 0x3ff000001410742b */ /* 0x000fd00000000810 */
[----:B------:R-:W-:Y:S02]  /*0c40*/  DFMA R12, R16, R12, 0.5 ;  /* 0x3fe00000100c742b */ /* 0x000fe4000000000c */
[----:B------:R-:W-:-:S08]  /*0c50*/  DMUL R16, R26, R16 ;  /* 0x000000101a107228 */ /* 0x000fd00000000000 */
[----:B------:R-:W-:-:S08]  /*0c60*/  DFMA R12, R12, R16, R26 ;  /* 0x000000100c0c722b */ /* 0x000fd0000000001a */
[----:B------:R-:W-:Y:S02]  /*0c70*/  DMUL R18, R20, R12 ;  /* 0x0000000c14127228 */ /* 0x000fe40000000000 */
[----:B------:R-:W-:Y:S02]  /*0c80*/  VIADD R23, R13, 0xfff00000 ;  /* 0xfff000000d177836 */ /* 0x000fe40000000000 */
[----:B------:R-:W-:-:S04]  /*0c90*/  IMAD.MOV.U32 R22, RZ, RZ, R12 ;  /* 0x000000ffff167224 */ /* 0x000fc800078e000c */
[----:B------:R-:W-:-:S08]  /*0ca0*/  DFMA R16, R18, -R18, R20 ;  /* 0x800000121210722b */ /* 0x000fd00000000014 */
[----:B------:R-:W-:Y:S01]  /*0cb0*/  DFMA R24, R16, R22, R18 ;  /* 0x000000161018722b */ /* 0x000fe20000000012 */
[----:B------:R-:W-:Y:S10]  /*0cc0*/  @!P0 BRA `(.L_x_50) ;  /* 0x0000000000188947 */ /* 0x000ff40003800000 */
[----:B------:R-:W-:Y:S01]  /*0cd0*/  IMAD.MOV.U32 R14, RZ, RZ, R12 ;  /* 0x000000ffff0e7224 */ /* 0x000fe200078e000c */
[----:B------:R-:W-:Y:S01]  /*0ce0*/  MOV R12, R18 ;  /* 0x00000012000c7202 */ /* 0x000fe20000000f00 */
[----:B------:R-:W-:Y:S01]  /*0cf0*/  IMAD.MOV.U32 R13, RZ, RZ, R19 ;  /* 0x000000ffff0d7224 */ /* 0x000fe200078e0013 */
[----:B------:R-:W-:Y:S01]  /*0d00*/  MOV R22, 0xd30 ;  /* 0x00000d3000167802 */ /* 0x000fe20000000f00 */
[----:B------:R-:W-:-:S07]  /*0d10*/  IMAD.MOV.U32 R19, RZ, RZ, R23 ;  /* 0x000000ffff137224 */ /* 0x000fce00078e0017 */
[----:B------:R-:W-:Y:S05]  /*0d20*/  CALL.REL.NOINC `($__internal_2_$__cuda_sm20_dsqrt_rn_f64_mediumpath_v1) ;  /* 0x0000001000447944 */ /* 0x000fea0003c00000 */
.L_x_50:
[----:B------:R-:W-:Y:S05]  /*0d30*/  BSYNC.RECONVERGENT B1 ;  /* 0x0000000000017941 */ /* 0x000fea0003800200 */
.L_x_49:
[----:B------:R-:W0:Y:S01]  /*0d40*/  F2F.F32.F64 R24, R24 ;  /* 0x0000001800187310 */ /* 0x000e220000301000 */
[----:B------:R-:W-:Y:S01]  /*0d50*/  FSETP.GT.AND P0, PT, R15, RZ, PT ;  /* 0x000000ff0f00720b */ /* 0x000fe20003f04000 */
[----:B------:R-:W-:Y:S01]  /*0d60*/  BSSY.RECONVERGENT B1, `(.L_x_51) ;  /* 0x0000007000017945 */ /* 0x000fe20003800200 */
[----:B------:R-:W-:Y:S02]  /*0d70*/  MOV R14, 0xdd0 ;  /* 0x00000dd0000e7802 */ /* 0x000fe40000000f00 */
[----:B0-----:R-:W-:-:S05]  /*0d80*/  FSEL R12, R24, -R24, P0 ;  /* 0x80000018180c7208 */ /* 0x001fca0000000000 */
[----:B------:R-:W-:-:S04]  /*0d90*/  FADD R15, R15, R12 ;  /* 0x0000000c0f0f7221 */ /* 0x000fc80000000000 */
[----:B------:R-:W0:Y:S02]  /*0da0*/  F2F.F64.F32 R12, R15 ;  /* 0x0000000f000c7310 */ /* 0x000e240000201800 */
[----:B0-----:R-:W-:-:S11]  /*0db0*/  DADD R26, -RZ, |R12| ;  /* 0x00000000ff1a7229 */ /* 0x001fd6000000050c */
[----:B------:R-:W-:Y:S05]  /*0dc0*/  CALL.REL.NOINC `($_ZN7qr_base22base_calcQR_singletileEiiPfS0_$__internal_accurate_pow) ;  /* 0x0000001800647944 */ /* 0x000fea0003c00000 */
[----:B------:R-:W-:Y:S05]  /*0dd0*/  BSYNC.RECONVERGENT B1 ;  /* 0x0000000000017941 */ /* 0x000fea0003800200 */
.L_x_51:
[----:B------:R-:W-:Y:S01]  /*0de0*/  DADD R16, R12, 2 ;  /* 0x400000000c107429 */ /* 0x000fe20000000000 */
[C---:B------:R-:W-:Y:S01]  /*0df0*/  FSETP.NEU.AND P1, PT, R15.reuse, RZ, PT ;  /* 0x000000ff0f00720b */ /* 0x040fe20003f2d000 */
[----:B------:R-:W-:Y:S01]  /*0e00*/  BSSY.RECONVERGENT B1, `(.L_x_52) ;  /* 0x000000d000017945 */ /* 0x000fe20003800200 */
        /* <DEDUP_REMOVED lines=12> */
.L_x_53:
[----:B------:R-:W-:Y:S05]  /*0ed0*/  BSYNC.RECONVERGENT B1 ;  /* 0x0000000000017941 */ /* 0x000fea0003800200 */
.L_x_52:
[----:B------:R-:W-:Y:S01]  /*0ee0*/  FSEL R20, R18, RZ, P0 ;  /* 0x000000ff12147208 */ /* 0x000fe20000000000 */
[----:B------:R-:W-:Y:S01]  /*0ef0*/  IMAD.MOV.U32 R22, RZ, RZ, 0x0 ;  /* 0x00000000ff167424 */ /* 0x000fe200078e00ff */
[----:B------:R-:W-:Y:S01]  /*0f00*/  FSEL R21, R19, 1.875, P0 ;  /* 0x3ff0000013157808 */ /* 0x000fe20000000000 */
[----:B------:R-:W-:Y:S01]  /*0f10*/  IMAD.MOV.U32 R23, RZ, RZ, 0x3fd80000 ;  /* 0x3fd80000ff177424 */ /* 0x000fe200078e00ff */
[----:B------:R-:W-:Y:S04]  /*0f20*/  BSSY.RECONVERGENT B1, `(.L_x_54) ;  /* 0x0000014000017945 */ /* 0x000fe80003800200 */
[----:B------:R-:W-:-:S06]  /*0f30*/  DADD R20, R10, R20 ;  /* 0x000000000a147229 */ /* 0x000fcc0000000014 */
[----:B------:R-:W0:Y:S04]  /*0f40*/  MUFU.RSQ64H R11, R21 ;  /* 0x00000015000b7308 */ /* 0x000e280000001c00 */
[----:B------:R-:W-:-:S04]  /*0f50*/  IADD3 R10, PT, PT, R21, -0x3500000, RZ ;  /* 0xfcb00000150a7810 */ /* 0x000fc80007ffe0ff */
[----:B------:R-:W-:Y:S02]  /*0f60*/  ISETP.GE.U32.AND P0, PT, R10, 0x7ca00000, PT ;  /* 0x7ca000000a00780c */ /* 0x000fe40003f06070 */
        /* <DEDUP_REMOVED lines=11> */
[----:B------:R-:W-:Y:S01]  /*1020*/  MOV R14, R22 ;  /* 0x00000016000e7202 */ /* 0x000fe20000000f00 */
[----:B------:R-:W-:Y:S01]  /*1030*/  IMAD.MOV.U32 R26, RZ, RZ, R10 ;  /* 0x000000ffff1a7224 */ /* 0x000fe200078e000a */
[----:B------:R-:W-:-:S07]  /*1040*/  MOV R22, 0x1060 ;  /* 0x0000106000167802 */ /* 0x000fce0000000f00 */
[----:B------:R-:W-:Y:S05]  /*1050*/  CALL.REL.NOINC `($__internal_2_$__cuda_sm20_dsqrt_rn_f64_mediumpath_v1) ;  /* 0x0000000c00787944 */ /* 0x000fea0003c00000 */
.L_x_55:
[----:B------:R-:W-:Y:S05]  /*1060*/  BSYNC.RECONVERGENT B1 ;  /* 0x0000000000017941 */ /* 0x000fea0003800200 */
.L_x_54:
[----:B------:R-:W0:Y:S01]  /*1070*/  F2F.F32.F64 R24, R24 ;  /* 0x0000001800187310 */ /* 0x000e220000301000 */
[----:B------:R-:W-:Y:S07]  /*1080*/  BSSY.RECONVERGENT B1, `(.L_x_56) ;  /* 0x000000d000017945 */ /* 0x000fee0003800200 */
[----:B0-----:R-:W0:Y:S08]  /*1090*/  MUFU.RCP R10, R24 ;  /* 0x00000018000a7308 */ /* 0x001e300000001000 */
[----:B------:R-:W1:Y:S01]  /*10a0*/  FCHK P0, R15, R24 ;  /* 0x000000180f007302 */ /* 0x000e620000000000 */
[----:B0-----:R-:W-:-:S04]  /*10b0*/  FFMA R11, -R24, R10, 1 ;  /* 0x3f800000180b7423 */ /* 0x001fc8000000010a */
[----:B------:R-:W-:-:S04]  /*10c0*/  FFMA R10, R10, R11, R10 ;  /* 0x0000000b0a0a7223 */ /* 0x000fc8000000000a */
[----:B------:R-:W-:-:S04]  /*10d0*/  FFMA R11, R15, R10, RZ ;  /* 0x0000000a0f0b7223 */ /* 0x000fc800000000ff */
[----:B------:R-:W-:-:S04]  /*10e0*/  FFMA R12, -R24, R11, R15 ;  /* 0x0000000b180c7223 */ /* 0x000fc8000000010f */
[----:B------:R-:W-:Y:S01]  /*10f0*/  FFMA R12, R10, R12, R11 ;  /* 0x0000000c0a0c7223 */ /* 0x000fe2000000000b */
[----:B-1----:R-:W-:Y:S06]  /*1100*/  @!P0 BRA `(.L_x_57) ;  /* 0x0000000000108947 */ /* 0x002fec0003800000 */
[----:B------:R-:W-:Y:S01]  /*1110*/  IMAD.MOV.U32 R10, RZ, RZ, R24 ;  /* 0x000000ffff0a7224 */ /* 0x000fe200078e0018 */
[----:B------:R-:W-:-:S07]  /*1120*/  MOV R14, 0x1140 ;  /* 0x00001140000e7802 */ /* 0x000fce0000000f00 */
[----:B------:R-:W-:Y:S05]  /*1130*/  CALL.REL.NOINC `($__internal_3_$__cuda_sm3x_div_rn_noftz_f32_slowpath) ;  /* 0x0000000c00e87944 */ /* 0x000fea0003c00000 */
[----:B------:R-:W-:-:S07]  /*1140*/  IMAD.MOV.U32 R12, RZ, RZ, R10 ;  /* 0x000000ffff0c7224 */ /* 0x000fce00078e000a */
.L_x_57:
[----:B------:R-:W-:Y:S05]  /*1150*/  BSYNC.RECONVERGENT B1 ;  /* 0x0000000000017941 */ /* 0x000fea0003800200 */
.L_x_56:
[----:B------:R-:W0:Y:S01]  /*1160*/  F2F.F64.F32 R10, R12 ;  /* 0x0000000c000a7310 */ /* 0x000e220000201800 */
[----:B------:R-:W-:Y:S01]  /*1170*/  BSSY.RECONVERGENT B1, `(.L_x_58) ;  /* 0x0000004000017945 */ /* 0x000fe20003800200 */
[----:B------:R-:W-:Y:S01]  /*1180*/  MOV R14, 0x11b0 ;  /* 0x000011b0000e7802 */ /* 0x000fe20000000f00 */
[----:B0-----:R-:W-:-:S11]  /*1190*/  DADD R26, -RZ, |R10| ;  /* 0x00000000ff1a7229 */ /* 0x001fd6000000050a */
[----:B------:R-:W-:Y:S05]  /*11a0*/  CALL.REL.NOINC `($_ZN7qr_base22base_calcQR_singletileEiiPfS0_$__internal_accurate_pow) ;  /* 0x00000014006c7944 */ /* 0x000fea0003c00000 */
[----:B------:R-:W-:Y:S05]  /*11b0*/  BSYNC.RECONVERGENT B1 ;  /* 0x0000000000017941 */ /* 0x000fea0003800200 */
.L_x_58:
[----:B------:R-:W-:Y:S01]  /*11c0*/  DADD R16, R10, 2 ;  /* 0x400000000a107429 */ /* 0x000fe20000000000 */
[----:B------:R-:W-:Y:S01]  /*11d0*/  FSETP.NEU.AND P0, PT, R12, RZ, PT ;  /* 0x000000ff0c00720b */ /* 0x000fe20003f0d000 */
[----:B------:R-:W-:Y:S08]  /*11e0*/  BSSY.RECONVERGENT B1, `(.L_x_59) ;  /* 0x000000c000017945 */ /* 0x000ff00003800200 */
[----:B------:R-:W-:-:S02]  /*11f0*/  LOP3.LUT R16, R17, 0x7ff00000, RZ, 0xc0, !PT ;  /* 0x7ff0000011107812 */ /* 0x000fc400078ec0ff */
[----:B------:R-:W-:Y:S02]  /*1200*/  FSEL R17, R22, RZ, P0 ;  /* 0x000000ff16117208 */ /* 0x000fe40000000000 */
[----:B------:R-:W-:Y:S02]  /*1210*/  ISETP.NE.AND P1, PT, R16, 0x7ff00000, PT ;  /* 0x7ff000001000780c */ /* 0x000fe40003f25270 */
[----:B------:R-:W-:-:S11]  /*1220*/  FSEL R16, R18, RZ, P0 ;  /* 0x000000ff12107208 */ /* 0x000fd60000000000 */
[----:B------:R-:W-:Y:S05]  /*1230*/  @P1 BRA `(.L_x_60) ;  /* 0x0000000000181947 */ /* 0x000fea0003800000 */
[----:B------:R-:W-:-:S13]  /*1240*/  FSETP.NAN.AND P0, PT, R12, R12, PT ;  /* 0x0000000c0c00720b */ /* 0x000fda0003f08000 */
[----:B------:R-:W-:Y:S01]  /*1250*/  @P0 DADD R16, R10, 2 ;  /* 0x400000000a100429 */ /* 0x000fe20000000000 */
[----:B------:R-:W-:Y:S10]  /*1260*/  @P0 BRA `(.L_x_60) ;  /* 0x00000000000c0947 */ /* 0x000ff40003800000 */
[----:B------:R-:W-:-:S14]  /*1270*/  DSETP.NEU.AND P0, PT, |R10|, +INF , PT ;  /* 0x7ff000000a00742a */ /* 0x000fdc0003f0d200 */
[----:B------:R-:W-:Y:S01]  /*1280*/  @!P0 IMAD.MOV.U32 R16, RZ, RZ, 0x0 ;  /* 0x00000000ff108424 */ /* 0x000fe200078e00ff */
[----:B------:R-:W-:-:S07]  /*1290*/  @!P0 MOV R17, 0x7ff00000 ;  /* 0x7ff0000000118802 */ /* 0x000fce0000000f00 */
.L_x_60:
[----:B------:R-:W-:Y:S05]  /*12a0*/  BSYNC.RECONVERGENT B1 ;  /* 0x0000000000017941 */ /* 0x000fea0003800200 */
.L_x_59:
[----:B------:R-:W0:Y:S01]  /*12b0*/  S2UR UR5, SR_CgaCtaId ;  /* 0x00000000000579c3 */ /* 0x000e220000008800 */
[----:B------:R-:W-:Y:S01]  /*12c0*/  DADD R16, R16, R16 ;  /* 0x0000000010107229 */ /* 0x000fe20000000010 */
[----:B------:R-:W-:Y:S01]  /*12d0*/  UMOV UR4, 0x400 ;  /* 0x0000040000047882 */ /* 0x000fe20000000000 */
[----:B------:R-:W-:-:S04]  /*12e0*/  FSETP.NEU.AND P0, PT, R12, 1, PT ;  /* 0x3f8000000c00780b */ /* 0x000fc80003f0d000 */
[----:B------:R-:W1:Y:S01]  /*12f0*/  F2F.F32.F64 R14, R16 ;  /* 0x00000010000e7310 */ /* 0x000e620000301000 */
[----:B------:R-:W2:Y:S08]  /*1300*/  LDC.64 R18, c[0x0][0x380] ;  /* 0x0000e000ff127b82 */ /* 0x000eb00000000a00 */
[----:B------:R-:W3:Y:S01]  /*1310*/  LDC.64 R10, c[0x0][0x388] ;  /* 0x0000e200ff0a7b82 */ /* 0x000ee20000000a00 */
[----:B-1----:R-:W-:Y:S01]  /*1320*/  FSEL R14, R14, 2, P0 ;  /* 0x400000000e0e7808 */ /* 0x002fe20000000000 */
[----:B0-----:R-:W-:Y:S01]  /*1330*/  ULEA UR4, UR5, UR4, 0x18 ;  /* 0x0000000405047291 */ /* 0x001fe2000f8ec0ff */
[----:B--2---:R-:W-:-:S08]  /*1340*/  IMAD R19, R19, R18, R32 ;  /* 0x0000001213137224 */ /* 0x004fd000078e0220 */
[----:B------:R0:W-:Y:S01]  /*1350*/  STS.64 [UR4+0x1080], R14 ;  /* 0x0010800eff007988 */ /* 0x0001e20008000a04 */
[----:B---3--:R-:W-:-:S05]  /*1360*/  IMAD.WIDE R10, R19, 0x4, R10 ;  /* 0x00000004130a7825 */ /* 0x008fca00078e020a */
[----:B------:R0:W-:Y:S02]  /*1370*/  STG.E desc[UR8][R10.64], R14 ;  /* 0x0000000e0a007986 */ /* 0x0001e4000c101908 */
.L_x_41:
[----:B------:R-:W-:Y:S05]  /*1380*/  BSYNC.RECONVERGENT B0 ;  /* 0x0000000000007941 */ /* 0x000fea0003800200 */
.L_x_40:
[----:B------:R-:W-:Y:S01]  /*1390*/  ISETP.GT.U32.AND P0, PT, R32, R3, PT ;  /* 0x000000032000720c */ /* 0x000fe20003f04070 */
[----:B------:R-:W-:Y:S01]  /*13a0*/  BSSY.RECONVERGENT B0, `(.L_x_61) ;  /* 0x0000064000007945 */ /* 0x000fe20003800200 */
[----:B0-----:R-:W-:-:S11]  /*13b0*/  IMAD.MOV.U32 R15, RZ, RZ, RZ ;  /* 0x000000ffff0f7224 */ /* 0x001fd600078e00ff */
[----:B------:R-:W-:Y:S05]  /*13c0*/  @P0 BRA `(.L_x_62) ;  /* 0x0000000400840947 */ /* 0x000fea0003800000 */
[----:B------:R-:W-:Y:S01]  /*13d0*/  VIADD R10, R32, 0xffffffe8 ;  /* 0xffffffe8200a7836 */ /* 0x000fe20000000000 */
[----:B------:R-:W-:Y:S01]  /*13e0*/  LOP3.LUT P1, RZ, R2, 0x7, RZ, 0xc0, !PT ;  /* 0x0000000702ff7812 */ /* 0x000fe2000782c0ff */
[----:B------:R-:W-:-:S03]  /*13f0*/  IMAD.MOV.U32 R15, RZ, RZ, RZ ;  /* 0x000000ffff0f7224 */ /* 0x000fc600078e00ff */
[----:B------:R-:W-:Y:S01]  /*1400*/  ISETP.GE.U32.AND P0, PT, R10, 0x7, PT ;  /* 0x000000070a00780c */ /* 0x000fe20003f06070 */
[----:B------:R-:W-:-:S12]  /*1410*/  IMAD.MOV.U32 R10, RZ, RZ, R32 ;  /* 0x000000ffff0a7224 */ /* 0x000fd800078e0020 */
[----:B------:R-:W-:Y:S05]  /*1420*/  @!P0 BRA `(.L_x_63) ;  /* 0x0000000000988947 */ /* 0x000fea0003800000 */
[----:B------:R-:W0:Y:S01]  /*1430*/  S2R R10, SR_CgaCtaId ;  /* 0x00000000000a7919 */ /* 0x000e220000008800 */
[----:B------:R-:W-:Y:S01]  /*1440*/  MOV R11, 0x400 ;  /* 0x00000400000b7802 */ /* 0x000fe20000000f00 */
[----:B------:R-:W-:Y:S01]  /*1450*/  UMOV UR4, URZ ;  /* 0x000000ff00047c82 */ /* 0x000fe20008000000 */
[----:B------:R-:W-:Y:S02]  /*1460*/  LOP3.LUT R2, R2, 0xfffffff8, RZ, 0xc0, !PT ;  /* 0xfffffff802027812 */ /* 0x000fe400078ec0ff */
[----:B------:R-:W-:Y:S02]  /*1470*/  MOV R15, RZ ;  /* 0x000000ff000f7202 */ /* 0x000fe40000000f00 */
[----:B0-----:R-:W-:Y:S01]  /*1480*/  LEA R11, R10, R11, 0x18 ;  /* 0x0000000b0a0b7211 */ /* 0x001fe200078ec0ff */
[----:B------:R-:W-:-:S07]  /*1490*/  IMAD.MOV.U32 R10, RZ, RZ, R32 ;  /* 0x000000ffff0a7224 */ /* 0x000fce00078e0020 */
.L_x_64:
[C---:B------:R-:W-:Y:S01]  /*14a0*/  IMAD R13, R10.reuse, 0x80, R11 ;  /* 0x000000800a0d7824 */ /* 0x040fe200078e020b */
[----:B------:R-:W-:Y:S01]  /*14b0*/  UIADD3 UR4, UPT, UPT, UR4, 0x8, URZ ;  /* 0x0000000804047890 */ /* 0x000fe2000fffe0ff */
[----:B------:R-:W-:Y:S02]  /*14c0*/  IADD3 R10, PT, PT, R10, 0x8, RZ ;  /* 0x000000080a0a7810 */ /* 0x000fe40007ffe0ff */
[--C-:B------:R-:W-:Y:S02]  /*14d0*/  IMAD R20, R32, 0x4, R13.reuse ;  /* 0x0000000420147824 */ /* 0x100fe400078e020d */
[----:B------:R-:W-:Y:S01]  /*14e0*/  IMAD R23, R34, 0x4, R13 ;  /* 0x0000000422177824 */ /* 0x000fe200078e020d */
[----:B------:R-:W-:Y:S02]  /*14f0*/  ISETP.NE.AND P0, PT, R2, UR4, PT ;  /* 0x0000000402007c0c */ /* 0x000fe4000bf05270 */
[----:B------:R-:W-:Y:S04]  /*1500*/  LDS R22, [R20+0x80] ;  /* 0x0000800014167984 */ /* 0x000fe80000000800 */
[----:B------:R-:W0:Y:S04]  /*1510*/  LDS R24, [R23+0x80] ;  /* 0x0000800017187984 */ /* 0x000e280000000800 */
[----:B------:R-:W-:Y:S04]  /*1520*/  LDS R25, [R20+0x100] ;  /* 0x0001000014197984 */ /* 0x000fe80000000800 */
[----:B------:R-:W1:Y:S04]  /*1530*/  LDS R26, [R23+0x100] ;  /* 0x00010000171a7984 */ /* 0x000e680000000800 */
[----:B------:R-:W-:Y:S04]  /*1540*/  LDS R27, [R20+0x180] ;  /* 0x00018000141b7984 */ /* 0x000fe80000000800 */
[----:B------:R-:W2:Y:S04]  /*1550*/  LDS R28, [R23+0x180] ;  /* 0x00018000171c7984 */ /* 0x000ea80000000800 */
[----:B------:R-:W-:Y:S04]  /*1560*/  LDS R29, [R20+0x200] ;  /* 0x00020000141d7984 */ /* 0x000fe80000000800 */
[----:B------:R-:W3:Y:S04]  /*1570*/  LDS R30, [R23+0x200] ;  /* 0x00020000171e7984 */ /* 0x000ee80000000800 */
[----:B------:R-:W-:Y:S04]  /*1580*/  LDS R16, [R20+0x280] ;  /* 0x0002800014107984 */ /* 0x000fe80000000800 */
[----:B------:R-:W4:Y:S04]  /*1590*/  LDS R19, [R23+0x280] ;  /* 0x0002800017137984 */ /* 0x000f280000000800 */
[----:B------:R-:W-:Y:S04]  /*15a0*/  LDS R14, [R20+0x300] ;  /* 0x00030000140e7984 */ /* 0x000fe80000000800 */
[----:B------:R-:W5:Y:S01]  /*15b0*/  LDS R17, [R23+0x300] ;  /* 0x0003000017117984 */ /* 0x000f620000000800 */
[----:B0-----:R-:W-:-:S03]  /*15c0*/  FFMA R22, R22, R24, R15 ;  /* 0x0000001816167223 */ /* 0x001fc6000000000f */
[----:B------:R-:W-:Y:S04]  /*15d0*/  LDS R12, [R20+0x380] ;  /* 0x00038000140c7984 */ /* 0x000fe80000000800 */
[----:B------:R-:W0:Y:S01]  /*15e0*/  LDS R13, [R23+0x380] ;  /* 0x00038000170d7984 */ /* 0x000e220000000800 */
[----:B-1----:R-:W-:-:S03]  /*15f0*/  FFMA R22, R25, R26, R22 ;  /* 0x0000001a19167223 */ /* 0x002fc60000000016 */
[----:B------:R-:W-:Y:S04]  /*1600*/  LDS R18, [R20+0x400] ;  /* 0x0004000014127984 */ /* 0x000fe80000000800 */
[----:B------:R-:W1:Y:S01]  /*1610*/  LDS R21, [R23+0x400] ;  /* 0x0004000017157984 */ /* 0x000e620000000800 */
[----:B--2---:R-:W-:-:S04]  /*1620*/  FFMA R22, R27, R28, R22 ;  /* 0x0000001c1b167223 */ /* 0x004fc80000000016 */
[----:B---3--:R-:W-:-:S04]  /*1630*/  FFMA R29, R29, R30, R22 ;  /* 0x0000001e1d1d7223 */ /* 0x008fc80000000016 */
[----:B----4-:R-:W-:-:S04]  /*1640*/  FFMA R19, R16, R19, R29 ;  /* 0x0000001310137223 */ /* 0x010fc8000000001d */
[----:B-----5:R-:W-:-:S04]  /*1650*/  FFMA R17, R14, R17, R19 ;  /* 0x000000110e117223 */ /* 0x020fc80000000013 */
[----:B0-----:R-:W-:-:S04]  /*1660*/  FFMA R13, R12, R13, R17 ;  /* 0x0000000d0c0d7223 */ /* 0x001fc80000000011 */
[----:B-1----:R-:W-:Y:S01]  /*1670*/  FFMA R15, R18, R21, R13 ;  /* 0x00000015120f7223 */ /* 0x002fe2000000000d */
[----:B------:R-:W-:Y:S06]  /*1680*/  @P0 BRA `(.L_x_64) ;  /* 0xfffffffc00840947 */ /* 0x000fec000383ffff */
.L_x_63:
[----:B------:R-:W-:Y:S05]  /*1690*/  @!P1 BRA `(.L_x_62) ;  /* 0x0000000000d09947 */ /* 0x000fea0003800000 */
[C---:B------:R-:W-:Y:S01]  /*16a0*/  VIADD R2, R0.reuse, 0xffffffff ;  /* 0xffffffff00027836 */ /* 0x040fe20000000000 */
[----:B------:R-:W-:-:S04]  /*16b0*/  LOP3.LUT P1, RZ, R0, 0x3, RZ, 0xc0, !PT ;  /* 0x0000000300ff7812 */ /* 0x000fc8000782c0ff */
[----:B------:R-:W-:-:S13]  /*16c0*/  ISETP.GE.U32.AND P0, PT, R2, 0x3, PT ;  /* 0x000000030200780c */ /* 0x000fda0003f06070 */
[----:B------:R-:W-:Y:S05]  /*16d0*/  @!P0 BRA `(.L_x_65) ;  /* 0x00000000004c8947 */ /* 0x000fea0003800000 */
[----:B------:R-:W0:Y:S01]  /*16e0*/  S2R R11, SR_CgaCtaId ;  /* 0x00000000000b7919 */ /* 0x000e220000008800 */
[----:B------:R-:W-:-:S04]  /*16f0*/  MOV R0, 0x400 ;  /* 0x0000040000007802 */ /* 0x000fc80000000f00 */
[----:B0-----:R-:W-:-:S05]  /*1700*/  LEA R11, R11, R0, 0x18 ;  /* 0x000000000b0b7211 */ /* 0x001fca00078ec0ff */
[C---:B------:R-:W-:Y:S01]  /*1710*/  IMAD R11, R10.reuse, 0x80, R11 ;  /* 0x000000800a0b7824 */ /* 0x040fe200078e020b */
[----:B------:R-:W-:-:S03]  /*1720*/  IADD3 R10, PT, PT, R10, 0x4, RZ ;  /* 0x000000040a0a7810 */ /* 0x000fc60007ffe0ff */
[--C-:B------:R-:W-:Y:S02]  /*1730*/  IMAD R0, R32, 0x4, R11.reuse ;  /* 0x0000000420007824 */ /* 0x100fe400078e020b */
[----:B------:R-:W-:-:S03]  /*1740*/  IMAD R11, R34, 0x4, R11 ;  /* 0x00000004220b7824 */ /* 0x000fc600078e020b */
[----:B------:R-:W-:Y:S04]  /*1750*/  LDS R2, [R0+0x80] ;  /* 0x0000800000027984 */ /* 0x000fe80000000800 */
[----:B------:R-:W0:Y:S04]  /*1760*/  LDS R12, [R11+0x80] ;  /* 0x000080000b0c7984 */ /* 0x000e280000000800 */
[----:B------:R-:W-:Y:S04]  /*1770*/  LDS R13, [R0+0x100] ;  /* 0x00010000000d7984 */ /* 0x000fe80000000800 */
[----:B------:R-:W1:Y:S04]  /*1780*/  LDS R14, [R11+0x100] ;  /* 0x000100000b0e7984 */ /* 0x000e680000000800 */
[----:B------:R-:W-:Y:S04]  /*1790*/  LDS R17, [R0+0x180] ;  /* 0x0001800000117984 */ /* 0x000fe80000000800 */
[----:B------:R-:W2:Y:S04]  /*17a0*/  LDS R16, [R11+0x180] ;  /* 0x000180000b107984 */ /* 0x000ea80000000800 */
[----:B------:R-:W-:Y:S04]  /*17b0*/  LDS R19, [R0+0x200] ;  /* 0x0002000000137984 */ /* 0x000fe80000000800 */
[----:B------:R-:W3:Y:S01]  /*17c0*/  LDS R18, [R11+0x200] ;  /* 0x000200000b127984 */ /* 0x000ee20000000800 */
[----:B0-----:R-:W-:-:S04]  /*17d0*/  FFMA R2, R2, R12, R15 ;  /* 0x0000000c02027223 */ /* 0x001fc8000000000f */
[----:B-1----:R-:W-:-:S04]  /*17e0*/  FFMA R2, R13, R14, R2 ;  /* 0x0000000e0d027223 */ /* 0x002fc80000000002 */
[----:B--2---:R-:W-:-:S04]  /*17f0*/  FFMA R2, R17, R16, R2 ;  /* 0x0000001011027223 */ /* 0x004fc80000000002 */
[----:B---3--:R-:W-:-:S07]  /*1800*/  FFMA R15, R19, R18, R2 ;  /* 0x00000012130f7223 */ /* 0x008fce0000000002 */
.L_x_65:
[----:B------:R-:W-:Y:S05]  /*1810*/  @!P1 BRA `(.L_x_62) ;  /* 0x0000000000709947 */ /* 0x000fea0003800000 */
[C---:B------:R-:W-:Y:S02]  /*1820*/  LOP3.LUT R0, R6.reuse, 0x3, RZ, 0xc0, !PT ;  /* 0x0000000306007812 */ /* 0x040fe400078ec0ff */
[----:B------:R-:W-:Y:S02]  /*1830*/  LOP3.LUT R2, R6, 0x1, RZ, 0xc0, !PT ;  /* 0x0000000106027812 */ /* 0x000fe400078ec0ff */
[----:B------:R-:W-:Y:S02]  /*1840*/  ISETP.NE.AND P0, PT, R0, 0x2, PT ;  /* 0x000000020000780c */ /* 0x000fe40003f05270 */
[----:B------:R-:W-:-:S11]  /*1850*/  ISETP.NE.U32.AND P1, PT, R2, 0x1, PT ;  /* 0x000000010200780c */ /* 0x000fd60003f25070 */
[----:B------:R-:W-:Y:S05]  /*1860*/  @!P0 BRA `(.L_x_66) ;  /* 0x0000000000348947 */ /* 0x000fea0003800000 */
[----:B------:R-:W0:Y:S01]  /*1870*/  S2R R11, SR_CgaCtaId ;  /* 0x00000000000b7919 */ /* 0x000e220000008800 */
[----:B------:R-:W-:-:S04]  /*1880*/  MOV R0, 0x400 ;  /* 0x0000040000007802 */ /* 0x000fc80000000f00 */
[----:B0-----:R-:W-:-:S05]  /*1890*/  LEA R11, R11, R0, 0x18 ;  /* 0x000000000b0b7211 */ /* 0x001fca00078ec0ff */
[C---:B------:R-:W-:Y:S02]  /*18a0*/  IMAD R11, R10.reuse, 0x80, R11 ;  /* 0x000000800a0b7824 */ /* 0x040fe400078e020b */
[----:B------:R-:W-:Y:S02]  /*18b0*/  VIADD R10, R10, 0x2 ;  /* 0x000000020a0a7836 */ /* 0x000fe40000000000 */
[--C-:B------:R-:W-:Y:S02]  /*18c0*/  IMAD R0, R32, 0x4, R11.reuse ;  /* 0x0000000420007824 */ /* 0x100fe400078e020b */
[----:B------:R-:W-:-:S03]  /*18d0*/  IMAD R11, R34, 0x4, R11 ;  /* 0x00000004220b7824 */ /* 0x000fc600078e020b */
[----:B------:R-:W-:Y:S04]  /*18e0*/  LDS R2, [R0+0x80] ;  /* 0x0000800000027984 */ /* 0x000fe80000000800 */
[----:B------:R-:W0:Y:S04]  /*18f0*/  LDS R12, [R11+0x80] ;  /* 0x000080000b0c7984 */ /* 0x000e280000000800 */
[----:B------:R-:W-:Y:S04]  /*1900*/  LDS R13, [R0+0x100] ;  /* 0x00010000000d7984 */ /* 0x000fe80000000800 */
[----:B------:R-:W1:Y:S01]  /*1910*/  LDS R14, [R11+0x100] ;  /* 0x000100000b0e7984 */ /* 0x000e620000000800 */
[----:B0-----:R-:W-:-:S04]  /*1920*/  FFMA R2, R2, R12, R15 ;  /* 0x0000000c02027223 */ /* 0x001fc8000000000f */
[----:B-1----:R-:W-:-:S07]  /*1930*/  FFMA R15, R13, R14, R2 ;  /* 0x0000000e0d0f7223 */ /* 0x002fce0000000002 */
.L_x_66:
[----:B------:R-:W-:Y:S05]  /*1940*/  @!P1 BRA `(.L_x_62) ;  /* 0x0000000000249947 */ /* 0x000fea0003800000 */
[----:B------:R-:W0:Y:S01]  /*1950*/  S2R R11, SR_CgaCtaId ;  /* 0x00000000000b7919 */ /* 0x000e220000008800 */
[----:B------:R-:W-:-:S04]  /*1960*/  MOV R0, 0x400 ;  /* 0x0000040000007802 */ /* 0x000fc80000000f00 */
[----:B0-----:R-:W-:-:S04]  /*1970*/  LEA R11, R11, R0, 0x18 ;  /* 0x000000000b0b7211 */ /* 0x001fc800078ec0ff */
[----:B------:R-:W-:-:S05]  /*1980*/  LEA R11, R10, R11, 0x7 ;  /* 0x0000000b0a0b7211 */ /* 0x000fca00078e38ff */
[--C-:B------:R-:W-:Y:S02]  /*1990*/  IMAD R0, R32, 0x4, R11.reuse ;  /* 0x0000000420007824 */ /* 0x100fe400078e020b */
[----:B------:R-:W-:-:S04]  /*19a0*/  IMAD R11, R34, 0x4, R11 ;  /* 0x00000004220b7824 */ /* 0x000fc800078e020b */
[----:B------:R-:W-:Y:S04]  /*19b0*/  LDS R0, [R0+0x80] ;  /* 0x0000800000007984 */ /* 0x000fe80000000800 */
[----:B------:R-:W0:Y:S02]  /*19c0*/  LDS R11, [R11+0x80] ;  /* 0x000080000b0b7984 */ /* 0x000e240000000800 */
[----:B0-----:R-:W-:-:S07]  /*19d0*/  FFMA R15, R0, R11, R15 ;  /* 0x0000000b000f7223 */ /* 0x001fce000000000f */
.L_x_62:
[----:B------:R-:W-:Y:S05]  /*19e0*/  BSYNC.RECONVERGENT B0 ;  /* 0x0000000000007941 */ /* 0x000fea0003800200 */
.L_x_61:
[----:B------:R-:W0:Y:S01]  /*19f0*/  S2UR UR5, SR_CgaCtaId ;  /* 0x00000000000579c3 */ /* 0x000e220000008800 */
[----:B------:R-:W-:Y:S01]  /*1a00*/  UMOV UR4, 0x400 ;  /* 0x0000040000047882 */ /* 0x000fe20000000000 */
[C---:B------:R-:W-:Y:S01]  /*1a10*/  ISETP.GT.U32.AND P0, PT, R32.reuse, R3, PT ;  /* 0x000000032000720c */ /* 0x040fe20003f04070 */
[----:B------:R-:W-:Y:S01]  /*1a20*/  IMAD R0, R32, 0x4, R33 ;  /* 0x0000000420007824 */ /* 0x000fe200078e0221 */
[----:B------:R-:W-:Y:S05]  /*1a30*/  BSSY.RECONVERGENT B0, `(.L_x_67) ;  /* 0x0000036000007945 */ /* 0x000fea0003800200 */
[----:B------:R-:W1:Y:S01]  /*1a40*/  LDS R0, [R0] ;  /* 0x0000000000007984 */ /* 0x000e620000000800 */
[----:B0-----:R-:W-:-:S06]  /*1a50*/  ULEA UR4, UR5, UR4, 0x18 ;  /* 0x0000000405047291 */ /* 0x001fcc000f8ec0ff */
[----:B------:R-:W-:-:S05]  /*1a60*/  LEA R11, R34, UR4, 0x2 ;  /* 0x00000004220b7c11 */ /* 0x000fca000f8e10ff */
[----:B------:R-:W-:-:S05]  /*1a70*/  IMAD R11, R32, 0x80, R11 ;  /* 0x00000080200b7824 */ /* 0x000fca00078e020b */
[----:B------:R0:W2:Y:S01]  /*1a80*/  LDS R12, [R11] ;  /* 0x000000000b0c7984 */ /* 0x0000a20000000800 */
[----:B------:R-:W-:Y:S06]  /*1a90*/  BAR.SYNC.DEFER_BLOCKING 0x0 ;  /* 0x0000000000007b1d */ /* 0x000fec0000010000 */
[----:B------:R-:W-:Y:S05]  /*1aa0*/  @P0 BRA `(.L_x_68) ;  /* 0x0000000000b80947 */ /* 0x000fea0003800000 */
[----:B0-----:R-:W0:Y:S01]  /*1ab0*/  LDS R11, [UR4+0x1084] ;  /* 0x00108404ff0b7984 */ /* 0x001e220008000800 */
[----:B------:R-:W-:Y:S01]  /*1ac0*/  BSSY.RECONVERGENT B1, `(.L_x_69) ;  /* 0x000000e000017945 */ /* 0x000fe20003800200 */
[----:B------:R-:W-:Y:S01]  /*1ad0*/  ISETP.GT.U32.AND P0, PT, R35, R32, PT ;  /* 0x000000202300720c */ /* 0x000fe20003f04070 */
[----:B0-----:R-:W0:Y:S08]  /*1ae0*/  MUFU.RCP R2, R11 ;  /* 0x0000000b00027308 */ /* 0x001e300000001000 */
[----:B------:R-:W3:Y:S01]  /*1af0*/  FCHK P1, R15, R11 ;  /* 0x0000000b0f007302 */ /* 0x000ee20000020000 */
[----:B0-----:R-:W-:-:S04]  /*1b00*/  FFMA R13, -R11, R2, 1 ;  /* 0x3f8000000b0d7423 */ /* 0x001fc80000000102 */
[----:B------:R-:W-:-:S04]  /*1b10*/  FFMA R2, R2, R13, R2 ;  /* 0x0000000d02027223 */ /* 0x000fc80000000002 */
[----:B------:R-:W-:-:S04]  /*1b20*/  FFMA R10, R2, R15, RZ ;  /* 0x0000000f020a7223 */ /* 0x000fc800000000ff */
[----:B------:R-:W-:-:S04]  /*1b30*/  FFMA R13, -R11, R10, R15 ;  /* 0x0000000a0b0d7223 */ /* 0x000fc8000000010f */
[----:B------:R-:W-:Y:S01]  /*1b40*/  FFMA R13, R2, R13, R10 ;  /* 0x0000000d020d7223 */ /* 0x000fe2000000000a */
[----:B---3--:R-:W-:Y:S06]  /*1b50*/  @!P1 BRA `(.L_x_70) ;  /* 0x0000000000109947 */ /* 0x008fec0003800000 */
[----:B------:R-:W-:Y:S02]  /*1b60*/  MOV R10, R11 ;  /* 0x0000000b000a7202 */ /* 0x000fe40000000f00 */
[----:B------:R-:W-:-:S07]  /*1b70*/  MOV R14, 0x1b90 ;  /* 0x00001b90000e7802 */ /* 0x000fce0000000f00 */
[----:B-12---:R-:W-:Y:S05]  /*1b80*/  CALL.REL.NOINC `($__internal_3_$__cuda_sm3x_div_rn_noftz_f32_slowpath) ;  /* 0x0000000400547944 */ /* 0x006fea0003c00000 */
[----:B------:R-:W-:-:S07]  /*1b90*/  IMAD.MOV.U32 R13, RZ, RZ, R10 ;  /* 0x000000ffff0d7224 */ /* 0x000fce00078e000a */
.L_x_70:
[----:B------:R-:W-:Y:S05]  /*1ba0*/  BSYNC.RECONVERGENT B1 ;  /* 0x0000000000017941 */ /* 0x000fea0003800200 */
.L_x_69:
[----:B------:R-:W0:Y:S01]  /*1bb0*/  S2UR UR6, SR_CgaCtaId ;  /* 0x00000000000679c3 */ /* 0x000e220000008800 */
[----:B------:R-:W-:Y:S01]  /*1bc0*/  UMOV UR5, 0x400 ;  /* 0x0000040000057882 */ /* 0x000fe20000000000 */
[----:B------:R-:W3:Y:S01]  /*1bd0*/  MUFU.RCP R2, R11 ;  /* 0x0000000b00027308 */ /* 0x000ee20000001000 */
[----:B------:R-:W-:Y:S07]  /*1be0*/  BSSY.RECONVERGENT B1, `(.L_x_71) ;  /* 0x0000010000017945 */ /* 0x000fee0003800200 */
[----:B-1----:R-:W1:Y:S01]  /*1bf0*/  FCHK P1, R0, R11 ;  /* 0x0000000b00007302 */ /* 0x002e620000020000 */
[----:B---3--:R-:W-:-:S04]  /*1c00*/  FFMA R17, -R11, R2, 1 ;  /* 0x3f8000000b117423 */ /* 0x008fc80000000102 */
[----:B------:R-:W-:Y:S01]  /*1c10*/  FFMA R17, R2, R17, R2 ;  /* 0x0000001102117223 */ /* 0x000fe20000000002 */
[----:B0-----:R-:W-:Y:S01]  /*1c20*/  ULEA UR5, UR6, UR5, 0x18 ;  /* 0x0000000506057291 */ /* 0x001fe2000f8ec0ff */
[----:B--2---:R-:W-:Y:S02]  /*1c30*/  FADD R2, R12, R13 ;  /* 0x0000000d0c027221 */ /* 0x004fe40000000000 */
[----:B------:R-:W-:-:S04]  /*1c40*/  FFMA R10, R0, R17, RZ ;  /* 0x00000011000a7223 */ /* 0x000fc800000000ff */
[----:B------:R-:W-:Y:S02]  /*1c50*/  FFMA R13, -R11, R10, R0 ;  /* 0x0000000a0b0d7223 */ /* 0x000fe40000000100 */
[----:B------:R-:W0:Y:S02]  /*1c60*/  LDS R15, [UR5+0x1080] ;  /* 0x00108005ff0f7984 */ /* 0x000e240008000800 */
[----:B------:R-:W-:Y:S01]  /*1c70*/  FFMA R10, R17, R13, R10 ;  /* 0x0000000d110a7223 */ /* 0x000fe2000000000a */
[----:B0-----:R-:W-:Y:S01]  /*1c80*/  FMUL R2, R2, R15 ;  /* 0x0000000f02027220 */ /* 0x001fe20000400000 */
[----:B-1----:R-:W-:Y:S06]  /*1c90*/  @!P1 BRA `(.L_x_72) ;  /* 0x0000000000109947 */ /* 0x002fec0003800000 */
[----:B------:R-:W-:Y:S01]  /*1ca0*/  IMAD.MOV.U32 R15, RZ, RZ, R0 ;  /* 0x000000ffff0f7224 */ /* 0x000fe200078e0000 */
[----:B------:R-:W-:Y:S01]  /*1cb0*/  MOV R14, 0x1ce0 ;  /* 0x00001ce0000e7802 */ /* 0x000fe20000000f00 */
[----:B------:R-:W-:-:S07]  /*1cc0*/  IMAD.MOV.U32 R10, RZ, RZ, R11 ;  /* 0x000000ffff0a7224 */ /* 0x000fce00078e000b */
[----:B------:R-:W-:Y:S05]  /*1cd0*/  CALL.REL.NOINC `($__internal_3_$__cuda_sm3x_div_rn_noftz_f32_slowpath) ;  /* 0x0000000400007944 */ /* 0x000fea0003c00000 */
.L_x_72:
[----:B------:R-:W-:Y:S05]  /*1ce0*/  BSYNC.RECONVERGENT B1 ;  /* 0x0000000000017941 */ /* 0x000fea0003800200 */
.L_x_71:
[----:B------:R-:W-:-:S13]  /*1cf0*/  ISETP.NE.OR P0, PT, R34, R32, !P0 ;  /* 0x000000202200720c */ /* 0x000fda0004705670 */
[----:B------:R3:W-:Y:S01]  /*1d00*/  @!P0 STS [R7], R10 ;  /* 0x0000000a07008388 */ /* 0x0007e20000000800 */
[----:B------:R-:W-:Y:S05]  /*1d10*/  @!P0 BRA `(.L_x_68) ;  /* 0x00000000001c8947 */ /* 0x000fea0003800000 */
[----:B------:R-:W-:-:S13]  /*1d20*/  ISETP.GT.U32.AND P0, PT, R35, R32, PT ;  /* 0x000000202300720c */ /* 0x000fda0003f04070 */
[----:B------:R-:W3:Y:S02]  /*1d30*/  @P0 LDS R11, [R7] ;  /* 0x00000000070b0984 */ /* 0x000ee40000000800 */
[----:B---3--:R-:W-:-:S05]  /*1d40*/  @P0 FFMA R10, R2, -R10, R11 ;  /* 0x8000000a020a0223 */ /* 0x008fca000000000b */
[----:B------:R-:W-:Y:S04]  /*1d50*/  @P0 STS [R7], R10 ;  /* 0x0000000a07000388 */ /* 0x000fe80000000800 */
[----:B------:R-:W0:Y:S02]  /*1d60*/  @!P0 LDS R11, [R7] ;  /* 0x00000000070b8984 */ /* 0x000e240000000800 */
[----:B0-----:R-:W-:-:S05]  /*1d70*/  @!P0 FADD R2, -R2, R11 ;  /* 0x0000000b02028221 */ /* 0x001fca0000000100 */
[----:B------:R4:W-:Y:S02]  /*1d80*/  @!P0 STS [R7], R2 ;  /* 0x0000000207008388 */ /* 0x0009e40000000800 */
.L_x_68:
[----:B------:R-:W-:Y:S05]  /*1d90*/  BSYNC.RECONVERGENT B0 ;  /* 0x0000000000007941 */ /* 0x000fea0003800200 */
.L_x_67:
[----:B------:R-:W-:Y:S01]  /*1da0*/  BAR.SYNC.DEFER_BLOCKING 0x0 ;  /* 0x0000000000007b1d */ /* 0x000fe20000010000 */
[----:B------:R-:W-:Y:S01]  /*1db0*/  IADD3 R32, PT, PT, R32, 0x1, RZ ;  /* 0x0000000120207810 */ /* 0x000fe20007ffe0ff */
[----:B------:R-:W-:Y:S02]  /*1dc0*/  VIADD R4, R4, 0x1 ;  /* 0x0000000104047836 */ /* 0x000fe40000000000 */
[----:B------:R-:W-:Y:S01]  /*1dd0*/  VIADD R5, R5, 0x1 ;  /* 0x0000000105057836 */ /* 0x000fe20000000000 */
[----:B------:R-:W-:Y:S01]  /*1de0*/  ISETP.NE.AND P0, PT, R32, 0x1f, PT ;  /* 0x0000001f2000780c */ /* 0x000fe20003f05270 */
[----:B------:R-:W-:Y:S01]  /*1df0*/  VIADD R6, R6, 0x1 ;  /* 0x0000000106067836 */ /* 0x000fe20000000000 */
[----:B0-----:R-:W0:Y:S04]  /*1e00*/  LDS R11, [R7] ;  /* 0x00000000070b7984 */ /* 0x001e280000000800 */
[----:B0-----:R0:W-:Y:S07]  /*1e10*/  STG.E desc[UR8][R8.64], R11 ;  /* 0x0000000b08007986 */ /* 0x0011ee000c101908 */
[----:B------:R-:W-:Y:S05]  /*1e20*/  @P0 BRA `(.L_x_73) ;  /* 0xffffffe000d00947 */ /* 0x000fea000383ffff */
[----:B------:R-:W-:Y:S05]  /*1e30*/  EXIT ;  /* 0x000000000000794d */ /* 0x000fea0003800000 */
        .weak           $__internal_2_$__cuda_sm20_dsqrt_rn_f64_mediumpath_v1
        .type           $__internal_2_$__cuda_sm20_dsqrt_rn_f64_mediumpath_v1,@function
        .size           $__internal_2_$__cuda_sm20_dsqrt_rn_f64_mediumpath_v1,($__internal_3_$__cuda_sm3x_div_rn_noftz_f32_slowpath - $__internal_2_$__cuda_sm20_dsqrt_rn_f64_mediumpath_v1)
$__internal_2_$__cuda_sm20_dsqrt_rn_f64_mediumpath_v1:
[----:B------:R-:W-:Y:S01]  /*1e40*/  ISETP.GE.U32.AND P0, PT, R26, -0x3400000, PT ;  /* 0xfcc000001a00780c */ /* 0x000fe20003f06070 */
[----:B------:R-:W-:Y:S01]  /*1e50*/  BSSY.RECONVERGENT B2, `(.L_x_74) ;  /* 0x0000024000027945 */ /* 0x000fe20003800200 */
[----:B------:R-:W-:-:S11]  /*1e60*/  MOV R18, R14 ;  /* 0x0000000e00127202 */ /* 0x000fd60000000f00 */
[----:B------:R-:W-:Y:S05]  /*1e70*/  @!P0 BRA `(.L_x_75) ;  /* 0x0000000000208947 */ /* 0x000fea0003800000 */
[----:B------:R-:W-:-:S10]  /*1e80*/  DFMA.RM R16, R16, R18, R12 ;  /* 0x000000121010722b */ /* 0x000fd4000000400c */
[----:B------:R-:W-:-:S05]  /*1e90*/  IADD3 R12, P0, PT, R16, 0x1, RZ ;  /* 0x00000001100c7810 */ /* 0x000fca0007f1e0ff */
[----:B------:R-:W-:-:S06]  /*1ea0*/  IMAD.X R13, RZ, RZ, R17, P0 ;  /* 0x000000ffff0d7224 */ /* 0x000fcc00000e0611 */
[----:B------:R-:W-:-:S08]  /*1eb0*/  DFMA.RP R20, -R16, R12, R20 ;  /* 0x0000000c1014722b */ /* 0x000fd00000008114 */
[----:B------:R-:W-:-:S06]  /*1ec0*/  DSETP.GT.AND P0, PT, R20, RZ, PT ;  /* 0x000000ff1400722a */ /* 0x000fcc0003f04000 */
[----:B------:R-:W-:Y:S02]  /*1ed0*/  FSEL R12, R12, R16, P0 ;  /* 0x000000100c0c7208 */ /* 0x000fe40000000000 */
[----:B------:R-:W-:Y:S01]  /*1ee0*/  FSEL R13, R13, R17, P0 ;  /* 0x000000110d0d7208 */ /* 0x000fe20000000000 */
[----:B------:R-:W-:Y:S06]  /*1ef0*/  BRA `(.L_x_76) ;  /* 0x0000000000647947 */ /* 0x000fec0003800000 */
.L_x_75:
[----:B------:R-:W-:-:S14]  /*1f00*/  DSETP.NE.AND P0, PT, R20, RZ, PT ;  /* 0x000000ff1400722a */ /* 0x000fdc0003f05000 */
[----:B------:R-:W-:Y:S05]  /*1f10*/  @!P0 BRA `(.L_x_77) ;  /* 0x0000000000588947 */ /* 0x000fea0003800000 */
[----:B------:R-:W-:-:S13]  /*1f20*/  ISETP.GE.AND P0, PT, R21, RZ, PT ;  /* 0x000000ff1500720c */ /* 0x000fda0003f06270 */
[----:B------:R-:W-:Y:S02]  /*1f30*/  @!P0 IMAD.MOV.U32 R12, RZ, RZ, 0x0 ;  /* 0x00000000ff0c8424 */ /* 0x000fe400078e00ff */
[----:B------:R-:W-:Y:S01]  /*1f40*/  @!P0 IMAD.MOV.U32 R13, RZ, RZ, -0x80000 ;  /* 0xfff80000ff0d8424 */ /* 0x000fe200078e00ff */
[----:B------:R-:W-:Y:S06]  /*1f50*/  @!P0 BRA `(.L_x_76) ;  /* 0x00000000004c8947 */ /* 0x000fec0003800000 */
[----:B------:R-:W-:-:S13]  /*1f60*/  ISETP.GT.AND P0, PT, R21, 0x7fefffff, PT ;  /* 0x7fefffff1500780c */ /* 0x000fda0003f04270 */
[----:B------:R-:W-:Y:S05]  /*1f70*/  @P0 BRA `(.L_x_77) ;  /* 0x0000000000400947 */ /* 0x000fea0003800000 */
[----:B------:R-:W-:Y:S01]  /*1f80*/  DMUL R20, R20, 8.11296384146066816958e+31 ;  /* 0x4690000014147828 */ /* 0x000fe20000000000 */
[----:B------:R-:W-:Y:S01]  /*1f90*/  MOV R18, RZ ;  /* 0x000000ff00127202 */ /* 0x000fe20000000f00 */
[----:B------:R-:W-:Y:S02]  /*1fa0*/  IMAD.MOV.U32 R16, RZ, RZ, 0x0 ;  /* 0x00000000ff107424 */ /* 0x000fe400078e00ff */
[----:B------:R-:W-:Y:S02]  /*1fb0*/  IMAD.MOV.U32 R17, RZ, RZ, 0x3fd80000 ;  /* 0x3fd80000ff117424 */ /* 0x000fe400078e00ff */
[----:B------:R-:W0:Y:S02]  /*1fc0*/  MUFU.RSQ64H R19, R21 ;  /* 0x0000001500137308 */ /* 0x000e240000001c00 */
[----:B0-----:R-:W-:-:S08]  /*1fd0*/  DMUL R12, R18, R18 ;  /* 0x00000012120c7228 */ /* 0x001fd00000000000 */
[----:B------:R-:W-:-:S08]  /*1fe0*/  DFMA R12, R20, -R12, 1 ;  /* 0x3ff00000140c742b */ /* 0x000fd0000000080c */
[----:B------:R-:W-:Y:S02]  /*1ff0*/  DFMA R16, R12, R16, 0.5 ;  /* 0x3fe000000c10742b */ /* 0x000fe40000000010 */
[----:B------:R-:W-:-:S08]  /*2000*/  DMUL R12, R18, R12 ;  /* 0x0000000c120c7228 */ /* 0x000fd00000000000 */
[----:B------:R-:W-:-:S08]  /*2010*/  DFMA R16, R16, R12, R18 ;  /* 0x0000000c1010722b */ /* 0x000fd00000000012 */
[----:B------:R-:W-:Y:S02]  /*2020*/  DMUL R12, R20, R16 ;  /* 0x00000010140c7228 */ /* 0x000fe40000000000 */
[----:B------:R-:W-:-:S06]  /*2030*/  VIADD R17, R17, 0xfff00000 ;  /* 0xfff0000011117836 */ /* 0x000fcc0000000000 */
[----:B------:R-:W-:-:S08]  /*2040*/  DFMA R18, R12, -R12, R20 ;  /* 0x8000000c0c12722b */ /* 0x000fd00000000014 */
[----:B------:R-:W-:-:S10]  /*2050*/  DFMA R12, R16, R18, R12 ;  /* 0x00000012100c722b */ /* 0x000fd4000000000c */
[----:B------:R-:W-:Y:S01]  /*2060*/  IADD3 R13, PT, PT, R13, -0x3500000, RZ ;  /* 0xfcb000000d0d7810 */ /* 0x000fe20007ffe0ff */
[----:B------:R-:W-:Y:S06]  /*2070*/  BRA `(.L_x_76) ;  /* 0x0000000000047947 */ /* 0x000fec0003800000 */
.L_x_77:
[----:B------:R-:W-:-:S11]  /*2080*/  DADD R12, R20, R20 ;  /* 0x00000000140c7229 */ /* 0x000fd60000000014 */
.L_x_76:
[----:B------:R-:W-:Y:S05]  /*2090*/  BSYNC.RECONVERGENT B2 ;  /* 0x0000000000027941 */ /* 0x000fea0003800200 */
.L_x_74:
[----:B------:R-:W-:Y:S02]  /*20a0*/  IMAD.MOV.U32 R23, RZ, RZ, 0x0 ;  /* 0x00000000ff177424 */ /* 0x000fe400078e00ff */
[----:B------:R-:W-:Y:S02]  /*20b0*/  IMAD.MOV.U32 R24, RZ, RZ, R12 ;  /* 0x000000ffff187224 */ /* 0x000fe400078e000c */
[----:B------:R-:W-:Y:S01]  /*20c0*/  IMAD.MOV.U32 R25, RZ, RZ, R13 ;  /* 0x000000ffff197224 */ /* 0x000fe200078e000d */
[----:B------:R-:W-:Y:S06]  /*20d0*/  RET.REL.NODEC R22 `(_ZN7qr_base22base_calcQR_singletileEiiPfS0_) ;  /* 0xffffffdc16c87950 */ /* 0x000fec0003c3ffff */
        .weak           $__internal_3_$__cuda_sm3x_div_rn_noftz_f32_slowpath
        .type           $__internal_3_$__cuda_sm3x_div_rn_noftz_f32_slowpath,@function
        .size           $__internal_3_$__cuda_sm3x_div_rn_noftz_f32_slowpath,($_ZN7qr_base22base_calcQR_singletileEiiPfS0_$__internal_accurate_pow - $__internal_3_$__cuda_sm3x_div_rn_noftz_f32_slowpath)
$__internal_3_$__cuda_sm3x_div_rn_noftz_f32_slowpath:
[----:B------:R-:W-:Y:S01]  /*20e0*/  SHF.R.U32.HI R16, RZ, 0x17, R10 ;  /* 0x00000017ff107819 */ /* 0x000fe2000001160a */
[----:B------:R-:W-:Y:S01]  /*20f0*/  BSSY.RECONVERGENT B2, `(.L_x_78) ;  /* 0x0000063000027945 */ /* 0x000fe20003800200 */
[--C-:B------:R-:W-:Y:S01]  /*2100*/  SHF.R.U32.HI R13, RZ, 0x17, R15.reuse ;  /* 0x00000017ff0d7819 */ /* 0x100fe2000001160f */
[----:B------:R-:W-:Y:S01]  /*2110*/  IMAD.MOV.U32 R17, RZ, RZ, R15 ;  /* 0x000000ffff117224 */ /* 0x000fe200078e000f */
[----:B------:R-:W-:Y:S02]  /*2120*/  LOP3.LUT R16, R16, 0xff, RZ, 0xc0, !PT ;  /* 0x000000ff10107812 */ /* 0x000fe400078ec0ff */
[----:B------:R-:W-:Y:S02]  /*2130*/  LOP3.LUT R18, R13, 0xff, RZ, 0xc0, !PT ;  /* 0x000000ff0d127812 */ /* 0x000fe400078ec0ff */
[----:B------:R-:W-:-:S03]  /*2140*/  IADD3 R20, PT, PT, R16, -0x1, RZ ;  /* 0xffffffff10147810 */ /* 0x000fc60007ffe0ff */
[----:B------:R-:W-:Y:S01]  /*2150*/  VIADD R19, R18, 0xffffffff ;  /* 0xffffffff12137836 */ /* 0x000fe20000000000 */
[----:B------:R-:W-:-:S04]  /*2160*/  ISETP.GT.U32.AND P1, PT, R20, 0xfd, PT ;  /* 0x000000fd1400780c */ /* 0x000fc80003f24070 */
[----:B------:R-:W-:-:S13]  /*2170*/  ISETP.GT.U32.OR P1, PT, R19, 0xfd, P1 ;  /* 0x000000fd1300780c */ /* 0x000fda0000f24470 */
[----:B------:R-:W-:Y:S01]  /*2180*/  @!P1 IMAD.MOV.U32 R13, RZ, RZ, RZ ;  /* 0x000000ffff0d9224 */ /* 0x000fe200078e00ff */
        /* <DEDUP_REMOVED lines=20> */
[----:B------:R-:W-:Y:S02]  /*22d0*/  @!P1 IMAD.MOV.U32 R13, RZ, RZ, -0x40 ;  /* 0xffffffc0ff0d9424 */ /* 0x000fe400078e00ff */
[----:B------:R-:W-:Y:S01]  /*22e0*/  @!P1 FFMA R17, R15, 1.84467440737095516160e+19, RZ ;  /* 0x5f8000000f119823 */ /* 0x000fe200000000ff */
[----:B------:R-:W-:Y:S01]  /*22f0*/  @!P2 FFMA R10, R10, 1.84467440737095516160e+19, RZ ;  /* 0x5f8000000a0aa823 */ /* 0x000fe200000000ff */
[----:B------:R-:W-:-:S07]  /*2300*/  @!P2 VIADD R13, R13, 0x40 ;  /* 0x000000400d0da836 */ /* 0x000fce0000000000 */
.L_x_79:
[----:B------:R-:W-:Y:S01]  /*2310*/  LEA R19, R16, 0xc0800000, 0x17 ;  /* 0xc080000010137811 */ /* 0x000fe200078eb8ff */
[----:B------:R-:W-:Y:S01]  /*2320*/  BSSY.RECONVERGENT B3, `(.L_x_84) ;  /* 0x0000036000037945 */ /* 0x000fe20003800200 */
[----:B------:R-:W-:-:S03]  /*2330*/  IADD3 R18, PT, PT, R18, -0x7f, RZ ;  /* 0xffffff8112127810 */ /* 0x000fc60007ffe0ff */
[----:B------:R-:W-:Y:S02]  /*2340*/  IMAD.IADD R19, R10, 0x1, -R19 ;  /* 0x000000010a137824 */ /* 0x000fe400078e0a13 */
[C---:B------:R-:W-:Y:S01]  /*2350*/  IMAD R10, R18.reuse, -0x800000, R17 ;  /* 0xff800000120a7824 */ /* 0x040fe200078e0211 */
[----:B------:R-:W-:Y:S01]  /*2360*/  IADD3 R18, PT, PT, R18, 0x7f, -R16 ;  /* 0x0000007f12127810 */ /* 0x000fe20007ffe810 */
[----:B------:R-:W0:Y:S01]  /*2370*/  MUFU.RCP R20, R19 ;  /* 0x0000001300147308 */ /* 0x000e220000001000 */
[----:B------:R-:W-:-:S03]  /*2380*/  FADD.FTZ R21, -R19, -RZ ;  /* 0x800000ff13157221 */ /* 0x000fc60000010100 */
[----:B------:R-:W-:Y:S02]  /*2390*/  IMAD.IADD R13, R18, 0x1, R13 ;  /* 0x00000001120d7824 */ /* 0x000fe400078e020d */
[----:B0-----:R-:W-:-:S04]  /*23a0*/  FFMA R23, R20, R21, 1 ;  /* 0x3f80000014177423 */ /* 0x001fc80000000015 */
[----:B------:R-:W-:-:S04]  /*23b0*/  FFMA R17, R20, R23, R20 ;  /* 0x0000001714117223 */ /* 0x000fc80000000014 */
[----:B------:R-:W-:-:S04]  /*23c0*/  FFMA R20, R10, R17, RZ ;  /* 0x000000110a147223 */ /* 0x000fc800000000ff */
[----:B------:R-:W-:-:S04]  /*23d0*/  FFMA R22, R21, R20, R10 ;  /* 0x0000001415167223 */ /* 0x000fc8000000000a */
[----:B------:R-:W-:-:S04]  /*23e0*/  FFMA R22, R17, R22, R20 ;  /* 0x0000001611167223 */ /* 0x000fc80000000014 */
[----:B------:R-:W-:-:S04]  /*23f0*/  FFMA R21, R21, R22, R10 ;  /* 0x0000001615157223 */ /* 0x000fc8000000000a */
[----:B------:R-:W-:-:S05]  /*2400*/  FFMA R10, R17, R21, R22 ;  /* 0x00000015110a7223 */ /* 0x000fca0000000016 */
[----:B------:R-:W-:-:S04]  /*2410*/  SHF.R.U32.HI R16, RZ, 0x17, R10 ;  /* 0x00000017ff107819 */ /* 0x000fc8000001160a */
[----:B------:R-:W-:-:S05]  /*2420*/  LOP3.LUT R16, R16, 0xff, RZ, 0xc0, !PT ;  /* 0x000000ff10107812 */ /* 0x000fca00078ec0ff */
[----:B------:R-:W-:-:S04]  /*2430*/  IMAD.IADD R19, R16, 0x1, R13 ;  /* 0x0000000110137824 */ /* 0x000fc800078e020d */
[----:B------:R-:W-:-:S05]  /*2440*/  VIADD R16, R19, 0xffffffff ;  /* 0xffffffff13107836 */ /* 0x000fca0000000000 */
        /* <DEDUP_REMOVED lines=10> */
[-CC-:B------:R-:W-:Y:S01]  /*24f0*/  FFMA.RM R16, R17, R21.reuse, R22.reuse ;  /* 0x0000001511107223 */ /* 0x180fe20000004016 */
[C---:B------:R-:W-:Y:S02]  /*2500*/  ISETP.NE.AND P3, PT, R19.reuse, RZ, PT ;  /* 0x000000ff1300720c */ /* 0x040fe40003f65270 */
[----:B------:R-:W-:Y:S02]  /*2510*/  ISETP.NE.AND P2, PT, R19, RZ, PT ;  /* 0x000000ff1300720c */ /* 0x000fe40003f45270 */
[----:B------:R-:W-:Y:S01]  /*2520*/  LOP3.LUT R18, R13, 0x7fffff, RZ, 0xc0, !PT ;  /* 0x007fffff0d127812 */ /* 0x000fe200078ec0ff */
[----:B------:R-:W-:Y:S01]  /*2530*/  FFMA.RP R13, R17, R21, R22 ;  /* 0x00000015110d7223 */ /* 0x000fe20000008016 */
[----:B------:R-:W-:Y:S01]  /*2540*/  IADD3 R17, PT, PT, R19, 0x20, RZ ;  /* 0x0000002013117810 */ /* 0x000fe20007ffe0ff */
[----:B------:R-:W-:Y:S01]  /*2550*/  IMAD.MOV R19, RZ, RZ, -R19 ;  /* 0x000000ffff137224 */ /* 0x000fe200078e0a13 */
[----:B------:R-:W-:-:S02]  /*2560*/  LOP3.LUT R18, R18, 0x800000, RZ, 0xfc, !PT ;  /* 0x0080000012127812 */ /* 0x000fc400078efcff */
[----:B------:R-:W-:Y:S02]  /*2570*/  FSETP.NEU.FTZ.AND P1, PT, R13, R16, PT ;  /* 0x000000100d00720b */ /* 0x000fe40003f3d000 */
[----:B------:R-:W-:Y:S02]  /*2580*/  SHF.L.U32 R17, R18, R17, RZ ;  /* 0x0000001112117219 */ /* 0x000fe400000006ff */
[----:B------:R-:W-:Y:S02]  /*2590*/  SEL R13, R19, RZ, P3 ;  /* 0x000000ff130d7207 */ /* 0x000fe40001800000 */
[----:B------:R-:W-:Y:S02]  /*25a0*/  ISETP.NE.AND P2, PT, R17, RZ, P2 ;  /* 0x000000ff1100720c */ /* 0x000fe40001745270 */
[----:B------:R-:W-:Y:S02]  /*25b0*/  SHF.R.U32.HI R13, RZ, R13, R18 ;  /* 0x0000000dff0d7219 */ /* 0x000fe40000011612 */
[----:B------:R-:W-:-:S02]  /*25c0*/  PLOP3.LUT P1, PT, P1, P2, PT, 0xf8, 0x8f ;  /* 0x00000000008f781c */ /* 0x000fc40000f25f70 */
[----:B------:R-:W-:Y:S02]  /*25d0*/  SHF.R.U32.HI R17, RZ, 0x1, R13 ;  /* 0x00000001ff117819 */ /* 0x000fe4000001160d */
[----:B------:R-:W-:-:S04]  /*25e0*/  SEL R16, RZ, 0x1, !P1 ;  /* 0x00000001ff107807 */ /* 0x000fc80004800000 */
[----:B------:R-:W-:-:S04]  /*25f0*/  LOP3.LUT R16, R16, 0x1, R17, 0xf8, !PT ;  /* 0x0000000110107812 */ /* 0x000fc800078ef811 */
[----:B------:R-:W-:-:S05]  /*2600*/  LOP3.LUT R16, R16, R13, RZ, 0xc0, !PT ;  /* 0x0000000d10107212 */ /* 0x000fca00078ec0ff */
[----:B------:R-:W-:-:S05]  /*2610*/  IMAD.IADD R17, R17, 0x1, R16 ;  /* 0x0000000111117824 */ /* 0x000fca00078e0210 */
[----:B------:R-:W-:Y:S01]  /*2620*/  LOP3.LUT R10, R17, R10, RZ, 0xfc, !PT ;  /* 0x0000000a110a7212 */ /* 0x000fe200078efcff */
[----:B------:R-:W-:Y:S06]  /*2630*/  BRA `(.L_x_87) ;  /* 0x0000000000107947 */ /* 0x000fec0003800000 */
.L_x_86:
[----:B------:R-:W-:-:S04]  /*2640*/  LOP3.LUT R10, R10, 0x80000000, RZ, 0xc0, !PT ;  /* 0x800000000a0a7812 */ /* 0x000fc800078ec0ff */
[----:B------:R-:W-:Y:S01]  /*2650*/  LOP3.LUT R10, R10, 0x7f800000, RZ, 0xfc, !PT ;  /* 0x7f8000000a0a7812 */ /* 0x000fe200078efcff */
[----:B------:R-:W-:Y:S06]  /*2660*/  BRA `(.L_x_87) ;  /* 0x0000000000047947 */ /* 0x000fec0003800000 */
.L_x_85:
[----:B------:R-:W-:-:S07]  /*2670*/  IMAD R10, R13, 0x800000, R10 ;  /* 0x008000000d0a7824 */ /* 0x000fce00078e020a */
.L_x_87:
[----:B------:R-:W-:Y:S05]  /*2680*/  BSYNC.RECONVERGENT B3 ;  /* 0x0000000000037941 */ /* 0x000fea0003800200 */
.L_x_84:
[----:B------:R-:W-:Y:S05]  /*2690*/  BRA `(.L_x_88) ;  /* 0x0000000000207947 */ /* 0x000fea0003800000 */
.L_x_83:
[----:B------:R-:W-:-:S04]  /*26a0*/  LOP3.LUT R10, R10, 0x80000000, R17, 0x48, !PT ;  /* 0x800000000a0a7812 */ /* 0x000fc800078e4811 */
[----:B------:R-:W-:Y:S01]  /*26b0*/  LOP3.LUT R10, R10, 0x7f800000, RZ, 0xfc, !PT ;  /* 0x7f8000000a0a7812 */ /* 0x000fe200078efcff */
[----:B------:R-:W-:Y:S06]  /*26c0*/  BRA `(.L_x_88) ;  /* 0x0000000000147947 */ /* 0x000fec0003800000 */
.L_x_82:
[----:B------:R-:W-:Y:S01]  /*26d0*/  LOP3.LUT R10, R10, 0x80000000, R17, 0x48, !PT ;  /* 0x800000000a0a7812 */ /* 0x000fe200078e4811 */
[----:B------:R-:W-:Y:S06]  /*26e0*/  BRA `(.L_x_88) ;  /* 0x00000000000c7947 */ /* 0x000fec0003800000 */
.L_x_81:
[----:B------:R-:W0:Y:S01]  /*26f0*/  MUFU.RSQ R10, -QNAN ;  /* 0xffc00000000a7908 */ /* 0x000e220000001400 */
[----:B------:R-:W-:Y:S05]  /*2700*/  BRA `(.L_x_88) ;  /* 0x0000000000047947 */ /* 0x000fea0003800000 */
.L_x_80:
[----:B------:R-:W-:-:S07]  /*2710*/  FADD.FTZ R10, R15, R10 ;  /* 0x0000000a0f0a7221 */ /* 0x000fce0000010000 */
.L_x_88:
[----:B------:R-:W-:Y:S05]  /*2720*/  BSYNC.RECONVERGENT B2 ;  /* 0x0000000000027941 */ /* 0x000fea0003800200 */
.L_x_78:
[----:B------:R-:W-:Y:S01]  /*2730*/  MOV R16, R14 ;  /* 0x0000000e00107202 */ /* 0x000fe20000000f00 */
[----:B------:R-:W-:-:S04]  /*2740*/  IMAD.MOV.U32 R17, RZ, RZ, 0x0 ;  /* 0x00000000ff117424 */ /* 0x000fc800078e00ff */
[----:B0-----:R-:W-:Y:S05]  /*2750*/  RET.REL.NODEC R16 `(_ZN7qr_base22base_calcQR_singletileEiiPfS0_) ;  /* 0xffffffd810287950 */ /* 0x001fea0003c3ffff */
        .type           $_ZN7qr_base22base_calcQR_singletileEiiPfS0_$__internal_accurate_pow,@function
        .size           $_ZN7qr_base22base_calcQR_singletileEiiPfS0_$__internal_accurate_pow,(.L_x_253 - $_ZN7qr_base22base_calcQR_singletileEiiPfS0_$__internal_accurate_pow)
$_ZN7qr_base22base_calcQR_singletileEiiPfS0_$__internal_accurate_pow:
[----:B------:R-:W-:Y:S01]  /*2760*/  ISETP.GT.U32.AND P0, PT, R27, 0xfffff, PT ;  /* 0x000fffff1b00780c */ /* 0x000fe20003f04070 */
[--C-:B------:R-:W-:Y:S01]  /*2770*/  IMAD.MOV.U32 R16, RZ, RZ, R27.reuse ;  /* 0x000000ffff107224 */ /* 0x100fe200078e001b */
[----:B------:R-:W-:Y:S01]  /*2780*/  MOV R18, R26 ;  /* 0x0000001a00127202 */ /* 0x000fe20000000f00 */
[----:B------:R-:W-:Y:S01]  /*2790*/  IMAD.MOV.U32 R20, RZ, RZ, 0x41ad3b5a ;  /* 0x41ad3b5aff147424 */ /* 0x000fe200078e00ff */
[----:B------:R-:W-:Y:S01]  /*27a0*/  UMOV UR4, 0x7d2cafe2 ;  /* 0x7d2cafe200047882 */ /* 0x000fe20000000000 */
[----:B------:R-:W-:Y:S01]  /*27b0*/  IMAD.MOV.U32 R21, RZ, RZ, 0x3ed0f5d2 ;  /* 0x3ed0f5d2ff157424 */ /* 0x000fe200078e00ff */
[----:B------:R-:W-:Y:S01]  /*27c0*/  UMOV UR5, 0x3eb0f5ff ;  /* 0x3eb0f5ff00057882 */ /* 0x000fe20000000000 */
[----:B------:R-:W-:Y:S01]  /*27d0*/  SHF.R.U32.HI R36, RZ, 0x14, R27 ;  /* 0x00000014ff247819 */ /* 0x000fe2000001161b */
[----:B------:R-:W-:Y:S01]  /*27e0*/  UMOV UR6, 0x3b39803f ;  /* 0x3b39803f00067882 */ /* 0x000fe20000000000 */
[----:B------:R-:W-:-:S04]  /*27f0*/  UMOV UR7, 0x3c7abc9e ;  /* 0x3c7abc9e00077882 */ /* 0x000fc80000000000 */
[----:B------:R-:W-:-:S10]  /*2800*/  @!P0 DMUL R28, R26, 1.80143985094819840000e+16 ;  /* 0x435000001a1c8828 */ /* 0x000fd40000000000 */
[----:B------:R-:W-:Y:S01]  /*2810*/  @!P0 IMAD.MOV.U32 R16, RZ, RZ, R29 ;  /* 0x000000ffff108224 */ /* 0x000fe200078e001d */
[----:B------:R-:W-:Y:S01]  /*2820*/  @!P0 LEA.HI R36, R29, 0xffffffca, RZ, 0xc ;  /* 0xffffffca1d248811 */ /* 0x000fe200078f60ff */
[----:B------:R-:W-:-:S03]  /*2830*/  @!P0 IMAD.MOV.U32 R18, RZ, RZ, R28 ;  /* 0x000000ffff128224 */ /* 0x000fc600078e001c */
[----:B------:R-:W-:-:S04]  /*2840*/  LOP3.LUT R16, R16, 0x800fffff, RZ, 0xc0, !PT ;  /* 0x800fffff10107812 */ /* 0x000fc800078ec0ff */
[----:B------:R-:W-:Y:S02]  /*2850*/  LOP3.LUT R19, R16, 0x3ff00000, RZ, 0xfc, !PT ;  /* 0x3ff0000010137812 */ /* 0x000fe400078efcff */
[----:B------:R-:W-:Y:S02]  /*2860*/  MOV R16, RZ ;  /* 0x000000ff00107202 */ /* 0x000fe40000000f00 */
[----:B------:R-:W-:-:S13]  /*2870*/  ISETP.GE.U32.AND P1, PT, R19, 0x3ff6a09f, PT ;  /* 0x3ff6a09f1300780c */ /* 0x000fda0003f26070 */
[----:B------:R-:W-:-:S04]  /*2880*/  @P1 VIADD R17, R19, 0xfff00000 ;  /* 0xfff0000013111836 */ /* 0x000fc80000000000 */
[----:B------:R-:W-:-:S06]  /*2890*/  @P1 IMAD.MOV.U32 R19, RZ, RZ, R17 ;  /* 0x000000ffff131224 */ /* 0x000fcc00078e0011 */
[C---:B------:R-:W-:Y:S02]  /*28a0*/  DADD R24, R18.reuse, 1 ;  /* 0x3ff0000012187429 */ /* 0x040fe40000000000 */
[----:B------:R-:W-:-:S04]  /*28b0*/  DADD R18, R18, -1 ;  /* 0xbff0000012127429 */ /* 0x000fc80000000000 */
[----:B------:R-:W0:Y:S02]  /*28c0*/  MUFU.RCP64H R17, R25 ;  /* 0x0000001900117308 */ /* 0x000e240000001800 */
[----:B0-----:R-:W-:-:S08]  /*28d0*/  DFMA R22, -R24, R16, 1 ;  /* 0x3ff000001816742b */ /* 0x001fd00000000110 */
[----:B------:R-:W-:-:S08]  /*28e0*/  DFMA R22, R22, R22, R22 ;  /* 0x000000161616722b */ /* 0x000fd00000000016 */
[----:B------:R-:W-:-:S08]  /*28f0*/  DFMA R22, R16, R22, R16 ;  /* 0x000000161016722b */ /* 0x000fd00000000010 */
[----:B------:R-:W-:-:S08]  /*2900*/  DMUL R16, R18, R22 ;  /* 0x0000001612107228 */ /* 0x000fd00000000000 */
[----:B------:R-:W-:-:S08]  /*2910*/  DFMA R16, R18, R22, R16 ;  /* 0x000000161210722b */ /* 0x000fd00000000010 */
[----:B------:R-:W-:-:S08]  /*2920*/  DMUL R30, R16, R16 ;  /* 0x00000010101e7228 */ /* 0x000fd00000000000 */
[----:B------:R-:W-:Y:S01]  /*2930*/  DFMA R20, R30, UR4, R20 ;  /* 0x000000041e147c2b */ /* 0x000fe20008000014 */
[----:B------:R-:W-:Y:S01]  /*2940*/  UMOV UR4, 0x75488a3f ;  /* 0x75488a3f00047882 */ /* 0x000fe20000000000 */
[----:B------:R-:W-:-:S06]  /*2950*/  UMOV UR5, 0x3ef3b20a ;  /* 0x3ef3b20a00057882 */ /* 0x000fcc0000000000 */
[----:B------:R-:W-:Y:S01]  /*2960*/  DFMA R24, R30, R20, UR4 ;  /* 0x000000041e187e2b */ /* 0x000fe20008000014 */
[----:B------:R-:W-:Y:S01]  /*2970*/  UMOV UR4, 0xe4faecd5 ;  /* 0xe4faecd500047882 */ /* 0x000fe20000000000 */
[----:B------:R-:W-:Y:S01]  /*2980*/  UMOV UR5, 0x3f1745cd ;  /* 0x3f1745cd00057882 */ /* 0x000fe20000000000 */
[----:B------:R-:W-:-:S05]  /*2990*/  DADD R20, R18, -R16 ;  /* 0x0000000012147229 */ /* 0x000fca0000000810 */
[----:B------:R-:W-:Y:S01]  /*29a0*/  DFMA R24, R30, R24, UR4 ;  /* 0x000000041e187e2b */ /* 0x000fe20008000018 */
[----:B------:R-:W-:Y:S01]  /*29b0*/  UMOV UR4, 0x258a578b ;  /* 0x258a578b00047882 */ /* 0x000fe20000000000 */
[----:B------:R-:W-:Y:S01]  /*29c0*/  UMOV UR5, 0x3f3c71c7 ;  /* 0x3f3c71c700057882 */ /* 0x000fe20000000000 */
[----:B------:R-:W-:-:S05]  /*29d0*/  DADD R20, R20, R20 ;  /* 0x0000000014147229 */ /* 0x000fca0000000014 */
[----:B------:R-:W-:Y:S01]  /*29e0*/  DFMA R24, R30, R24, UR4 ;  /* 0x000000041e187e2b */ /* 0x000fe20008000018 */
[----:B------:R-:W-:Y:S01]  /*29f0*/  UMOV UR4, 0x9242b910 ;  /* 0x9242b91000047882 */ /* 0x000fe20000000000 */
[----:B------:R-:W-:Y:S01]  /*2a00*/  UMOV UR5, 0x3f624924 ;  /* 0x3f62492400057882 */ /* 0x000fe20000000000 */
[----:B------:R-:W-:-:S05]  /*2a10*/  DFMA R20, R18, -R16, R20 ;  /* 0x800000101214722b */ /* 0x000fca0000000014 */
[----:B------:R-:W-:Y:S01]  /*2a20*/  DFMA R24, R30, R24, UR4 ;  /* 0x000000041e187e2b */ /* 0x000fe20008000018 */
[----:B------:R-:W-:Y:S01]  /*2a30*/  UMOV UR4, 0x99999dfb ;  /* 0x99999dfb00047882 */ /* 0x000fe20000000000 */
[----:B------:R-:W-:Y:S01]  /*2a40*/  UMOV UR5, 0x3f899999 ;  /* 0x3f89999900057882 */ /* 0x000fe20000000000 */
[----:B------:R-:W-:-:S05]  /*2a50*/  DMUL R20, R22, R20 ;  /* 0x0000001416147228 */ /* 0x000fca0000000000 */
[----:B------:R-:W-:Y:S01]  /*2a60*/  DFMA R24, R30, R24, UR4 ;  /* 0x000000041e187e2b */ /* 0x000fe20008000018 */
[----:B------:R-:W-:Y:S01]  /*2a70*/  UMOV UR4, 0x55555555 ;  /* 0x5555555500047882 */ /* 0x000fe20000000000 */
[----:B------:R-:W-:-:S03]  /*2a80*/  UMOV UR5, 0x3fb55555 ;  /* 0x3fb5555500057882 */ /* 0x000fc60000000000 */
[----:B------:R-:W-:Y:S01]  /*2a90*/  VIADD R27, R21, 0x100000 ;  /* 0x00100000151b7836 */ /* 0x000fe20000000000 */
[----:B------:R-:W-:Y:S02]  /*2aa0*/  MOV R26, R20 ;  /* 0x00000014001a7202 */ /* 0x000fe40000000f00 */
[----:B------:R-:W-:-:S08]  /*2ab0*/  DFMA R18, R30, R24, UR4 ;  /* 0x000000041e127e2b */ /* 0x000fd00008000018 */
[----:B------:R-:W-:Y:S01]  /*2ac0*/  DADD R22, -R18, UR4 ;  /* 0x0000000412167e29 */ /* 0x000fe20008000100 */
[----:B------:R-:W-:Y:S01]  /*2ad0*/  UMOV UR4, 0xb9e7b0 ;  /* 0x00b9e7b000047882 */ /* 0x000fe20000000000 */
[----:B------:R-:W-:-:S06]  /*2ae0*/  UMOV UR5, 0x3c46a4cb ;  /* 0x3c46a4cb00057882 */ /* 0x000fcc0000000000 */
[----:B------:R-:W-:Y:S02]  /*2af0*/  DFMA R22, R30, R24, R22 ;  /* 0x000000181e16722b */ /* 0x000fe40000000016 */
[----:B------:R-:W-:-:S06]  /*2b00*/  DMUL R24, R16, R16 ;  /* 0x0000001010187228 */ /* 0x000fcc0000000000 */
[----:B------:R-:W-:Y:S01]  /*2b10*/  DADD R22, R22, -UR4 ;  /* 0x8000000416167e29 */ /* 0x000fe20008000000 */
[----:B------:R-:W-:Y:S01]  /*2b20*/  UMOV UR4, 0x80000000 ;  /* 0x8000000000047882 */ /* 0x000fe20000000000 */
[----:B------:R-:W-:Y:S01]  /*2b30*/  DFMA R28, R16, R16, -R24 ;  /* 0x00000010101c722b */ /* 0x000fe20000000818 */
[----:B------:R-:W-:-:S07]  /*2b40*/  UMOV UR5, 0x43300000 ;  /* 0x4330000000057882 */ /* 0x000fce0000000000 */
[C---:B------:R-:W-:Y:S02]  /*2b50*/  DFMA R26, R16.reuse, R26, R28 ;  /* 0x0000001a101a722b */ /* 0x040fe4000000001c */
[----:B------:R-:W-:-:S08]  /*2b60*/  DMUL R28, R16, R24 ;  /* 0x00000018101c7228 */ /* 0x000fd00000000000 */
[----:B------:R-:W-:-:S08]  /*2b70*/  DFMA R30, R16, R24, -R28 ;  /* 0x00000018101e722b */ /* 0x000fd0000000081c */
[----:B------:R-:W-:Y:S02]  /*2b80*/  DFMA R30, R20, R24, R30 ;  /* 0x00000018141e722b */ /* 0x000fe4000000001e */
[----:B------:R-:W-:-:S06]  /*2b90*/  DADD R24, R18, R22 ;  /* 0x0000000012187229 */ /* 0x000fcc0000000016 */
[----:B------:R-:W-:Y:S02]  /*2ba0*/  DFMA R26, R16, R26, R30 ;  /* 0x0000001a101a722b */ /* 0x000fe4000000001e */
[----:B------:R-:W-:-:S08]  /*2bb0*/  DADD R30, R18, -R24 ;  /* 0x00000000121e7229 */ /* 0x000fd00000000818 */
[----:B------:R-:W-:Y:S02]  /*2bc0*/  DADD R30, R22, R30 ;  /* 0x00000000161e7229 */ /* 0x000fe4000000001e */
[----:B------:R-:W-:-:S08]  /*2bd0*/  DMUL R22, R24, R28 ;  /* 0x0000001c18167228 */ /* 0x000fd00000000000 */
[----:B------:R-:W-:-:S08]  /*2be0*/  DFMA R18, R24, R28, -R22 ;  /* 0x0000001c1812722b */ /* 0x000fd00000000816 */
[----:B------:R-:W-:-:S08]  /*2bf0*/  DFMA R18, R24, R26, R18 ;  /* 0x0000001a1812722b */ /* 0x000fd00000000012 */
[----:B------:R-:W-:-:S08]  /*2c00*/  DFMA R30, R30, R28, R18 ;  /* 0x0000001c1e1e722b */ /* 0x000fd00000000012 */
[----:B------:R-:W-:-:S08]  /*2c10*/  DADD R24, R22, R30 ;  /* 0x0000000016187229 */ /* 0x000fd0000000001e */
[--C-:B------:R-:W-:Y:S02]  /*2c20*/  DADD R18, R16, R24.reuse ;  /* 0x0000000010127229 */ /* 0x100fe40000000018 */
[----:B------:R-:W-:-:S06]  /*2c30*/  DADD R22, R22, -R24 ;  /* 0x0000000016167229 */ /* 0x000fcc0000000818 */
[----:B------:R-:W-:Y:S02]  /*2c40*/  DADD R16, R16, -R18 ;  /* 0x0000000010107229 */ /* 0x000fe40000000812 */
[----:B------:R-:W-:-:S06]  /*2c50*/  DADD R22, R30, R22 ;  /* 0x000000001e167229 */ /* 0x000fcc0000000016 */
[----:B------:R-:W-:-:S08]  /*2c60*/  DADD R16, R24, R16 ;  /* 0x0000000018107229 */ /* 0x000fd00000000010 */
[----:B------:R-:W-:Y:S01]  /*2c70*/  DADD R16, R22, R16 ;  /* 0x0000000016107229 */ /* 0x000fe20000000010 */
[C---:B------:R-:W-:Y:S02]  /*2c80*/  VIADD R22, R36.reuse, 0xfffffc01 ;  /* 0xfffffc0124167836 */ /* 0x040fe40000000000 */
[----:B------:R-:W-:-:S05]  /*2c90*/  @P1 VIADD R22, R36, 0xfffffc02 ;  /* 0xfffffc0224161836 */ /* 0x000fca0000000000 */
[----:B------:R-:W-:Y:S01]  /*2ca0*/  DADD R24, R20, R16 ;  /* 0x0000000014187229 */ /* 0x000fe20000000010 */
[----:B------:R-:W-:Y:S01]  /*2cb0*/  LOP3.LUT R20, R22, 0x80000000, RZ, 0x3c, !PT ;  /* 0x8000000016147812 */ /* 0x000fe200078e3cff */
[----:B------:R-:W-:-:S06]  /*2cc0*/  IMAD.MOV.U32 R21, RZ, RZ, 0x43300000 ;  /* 0x43300000ff157424 */ /* 0x000fcc00078e00ff */
[----:B------:R-:W-:Y:S02]  /*2cd0*/  DADD R22, R18, R24 ;  /* 0x0000000012167229 */ /* 0x000fe40000000018 */
[----:B------:R-:W-:Y:S01]  /*2ce0*/  DADD R20, R20, -UR4 ;  /* 0x8000000414147e29 */ /* 0x000fe20008000000 */
[----:B------:R-:W-:Y:S01]  /*2cf0*/  UMOV UR4, 0xfefa39ef ;  /* 0xfefa39ef00047882 */ /* 0x000fe20000000000 */
[----:B------:R-:W-:-:S04]  /*2d00*/  UMOV UR5, 0x3fe62e42 ;  /* 0x3fe62e4200057882 */ /* 0x000fc80000000000 */
[--C-:B------:R-:W-:Y:S02]  /*2d10*/  DADD R26, R18, -R22.reuse ;  /* 0x00000000121a7229 */ /* 0x100fe40000000816 */
[----:B------:R-:W-:-:S06]  /*2d20*/  DFMA R16, R20, UR4, R22 ;  /* 0x0000000414107c2b */ /* 0x000fcc0008000016 */
[----:B------:R-:W-:Y:S02]  /*2d30*/  DADD R26, R24, R26 ;  /* 0x00000000181a7229 */ /* 0x000fe4000000001a */
[----:B------:R-:W-:-:S08]  /*2d40*/  DFMA R18, R20, -UR4, R16 ;  /* 0x8000000414127c2b */ /* 0x000fd00008000010 */
[----:B------:R-:W-:-:S08]  /*2d50*/  DADD R18, -R22, R18 ;  /* 0x0000000016127229 */ /* 0x000fd00000000112 */
[----:B------:R-:W-:-:S08]  /*2d60*/  DADD R18, R26, -R18 ;  /* 0x000000001a127229 */ /* 0x000fd00000000812 */
[----:B------:R-:W-:-:S08]  /*2d70*/  DFMA R20, R20, UR6, R18 ;  /* 0x0000000614147c2b */ /* 0x000fd00008000012 */
[----:B------:R-:W-:-:S08]  /*2d80*/  DADD R18, R16, R20 ;  /* 0x0000000010127229 */ /* 0x000fd00000000014 */
[----:B------:R-:W-:Y:S02]  /*2d90*/  DADD R16, R16, -R18 ;  /* 0x0000000010107229 */ /* 0x000fe40000000812 */
[----:B------:R-:W-:-:S06]  /*2da0*/  DMUL R26, R18, 2 ;  /* 0x40000000121a7828 */ /* 0x000fcc0000000000 */
[----:B------:R-:W-:Y:S02]  /*2db0*/  DADD R16, R20, R16 ;  /* 0x0000000014107229 */ /* 0x000fe40000000010 */
[----:B------:R-:W-:-:S08]  /*2dc0*/  DFMA R24, R18, 2, -R26 ;  /* 0x400000001218782b */ /* 0x000fd0000000081a */
[----:B------:R-:W-:Y:S01]  /*2dd0*/  DFMA R24, R16, 2, R24 ;  /* 0x400000001018782b */ /* 0x000fe20000000018 */
[----:B------:R-:W-:Y:S01]  /*2de0*/  MOV R16, 0x652b82fe ;  /* 0x652b82fe00107802 */ /* 0x000fe20000000f00 */
[----:B------:R-:W-:-:S06]  /*2df0*/  IMAD.MOV.U32 R17, RZ, RZ, 0x3ff71547 ;  /* 0x3ff71547ff117424 */ /* 0x000fcc00078e00ff */
[----:B------:R-:W-:-:S08]  /*2e00*/  DADD R18, R26, R24 ;  /* 0x000000001a127229 */ /* 0x000fd00000000018 */
[----:B------:R-:W-:Y:S02]  /*2e10*/  DFMA R16, R18, R16, 6.75539944105574400000e+15 ;  /* 0x433800001210742b */ /* 0x000fe40000000010 */
[----:B------:R-:W-:Y:S01]  /*2e20*/  FSETP.GEU.AND P0, PT, |R19|, 4.1917929649353027344, PT ;  /* 0x4086232b1300780b */ /* 0x000fe20003f0e200 */
[----:B------:R-:W-:-:S05]  /*2e30*/  DADD R26, R26, -R18 ;  /* 0x000000001a1a7229 */ /* 0x000fca0000000812 */
[----:B------:R-:W-:-:S03]  /*2e40*/  DADD R20, R16, -6.75539944105574400000e+15 ;  /* 0xc338000010147429 */ /* 0x000fc60000000000 */
[----:B------:R-:W-:-:S05]  /*2e50*/  DADD R24, R24, R26 ;  /* 0x0000000018187229 */ /* 0x000fca000000001a */
[----:B------:R-:W-:Y:S01]  /*2e60*/  DFMA R22, R20, -UR4, R18 ;  /* 0x8000000414167c2b */ /* 0x000fe20008000012 */
[----:B------:R-:W-:Y:S01]  /*2e70*/  UMOV UR4, 0x3b39803f ;  /* 0x3b39803f00047882 */ /* 0x000fe20000000000 */
[----:B------:R-:W-:-:S06]  /*2e80*/  UMOV UR5, 0x3c7abc9e ;  /* 0x3c7abc9e00057882 */ /* 0x000fcc0000000000 */
[----:B------:R-:W-:Y:S01]  /*2e90*/  DFMA R22, R20, -UR4, R22 ;  /* 0x8000000414167c2b */ /* 0x000fe20008000016 */
[----:B------:R-:W-:Y:S01]  /*2ea0*/  UMOV UR4, 0x69ce2bdf ;  /* 0x69ce2bdf00047882 */ /* 0x000fe20000000000 */
[----:B------:R-:W-:Y:S01]  /*2eb0*/  IMAD.MOV.U32 R20, RZ, RZ, -0x35dec16 ;  /* 0xfca213eaff147424 */ /* 0x000fe200078e00ff */
[----:B------:R-:W-:Y:S01]  /*2ec0*/  UMOV UR5, 0x3e5ade15 ;  /* 0x3e5ade1500057882 */ /* 0x000fe20000000000 */
[----:B------:R-:W-:-:S06]  /*2ed0*/  IMAD.MOV.U32 R21, RZ, RZ, 0x3e928af3 ;  /* 0x3e928af3ff157424 */ /* 0x000fcc00078e00ff */
[----:B------:R-:W-:Y:S01]  /*2ee0*/  DFMA R20, R22, UR4, R20 ;  /* 0x0000000416147c2b */ /* 0x000fe20008000014 */
[----:B------:R-:W-:Y:S01]  /*2ef0*/  UMOV UR4, 0x62401315 ;  /* 0x6240131500047882 */ /* 0x000fe20000000000 */
[----:B------:R-:W-:-:S06]  /*2f00*/  UMOV UR5, 0x3ec71dee ;  /* 0x3ec71dee00057882 */ /* 0x000fcc0000000000 */
[----:B------:R-:W-:Y:S01]  /*2f10*/  DFMA R20, R22, R20, UR4 ;  /* 0x0000000416147e2b */ /* 0x000fe20008000014 */
        /* <DEDUP_REMOVED lines=20> */
[----:B------:R-:W-:-:S08]  /*3060*/  DFMA R20, R22, R20, UR4 ;  /* 0x0000000416147e2b */ /* 0x000fd00008000014 */
[----:B------:R-:W-:-:S08]  /*3070*/  DFMA R20, R22, R20, 1 ;  /* 0x3ff000001614742b */ /* 0x000fd00000000014 */
[----:B------:R-:W-:-:S10]  /*3080*/  DFMA R20, R22, R20, 1 ;  /* 0x3ff000001614742b */ /* 0x000fd40000000014 */
[----:B------:R-:W-:Y:S01]  /*3090*/  LEA R23, R16, R21, 0x14 ;  /* 0x0000001510177211 */ /* 0x000fe200078ea0ff */
[----:B------:R-:W-:Y:S01]  /*30a0*/  IMAD.MOV.U32 R22, RZ, RZ, R20 ;  /* 0x000000ffff167224 */ /* 0x000fe200078e0014 */
[----:B------:R-:W-:Y:S06]  /*30b0*/  @!P0 BRA `(.L_x_89) ;  /* 0x0000000000308947 */ /* 0x000fec0003800000 */
[----:B------:R-:W-:Y:S01]  /*30c0*/  FSETP.GEU.AND P1, PT, |R19|, 4.2275390625, PT ;  /* 0x408748001300780b */ /* 0x000fe20003f2e200 */
[C---:B------:R-:W-:Y:S02]  /*30d0*/  DADD R22, R18.reuse, +INF ;  /* 0x7ff0000012167429 */ /* 0x040fe40000000000 */
[----:B------:R-:W-:-:S08]  /*30e0*/  DSETP.GEU.AND P0, PT, R18, RZ, PT ;  /* 0x000000ff1200722a */ /* 0x000fd00003f0e000 */
[----:B------:R-:W-:Y:S02]  /*30f0*/  FSEL R22, R22, RZ, P0 ;  /* 0x000000ff16167208 */ /* 0x000fe40000000000 */
[----:B------:R-:W-:Y:S02]  /*3100*/  @!P1 LEA.HI R17, R16, R16, RZ, 0x1 ;  /* 0x0000001010119211 */ /* 0x000fe400078f08ff */
[----:B------:R-:W-:Y:S02]  /*3110*/  FSEL R23, R23, RZ, P0 ;  /* 0x000000ff17177208 */ /* 0x000fe40000000000 */
[----:B------:R-:W-:-:S05]  /*3120*/  @!P1 SHF.R.S32.HI R17, RZ, 0x1, R17 ;  /* 0x00000001ff119819 */ /* 0x000fca0000011411 */
[----:B------:R-:W-:Y:S02]  /*3130*/  @!P1 IMAD.IADD R16, R16, 0x1, -R17 ;  /* 0x0000000110109824 */ /* 0x000fe400078e0a11 */
[----:B------:R-:W-:-:S03]  /*3140*/  @!P1 IMAD R21, R17, 0x100000, R21 ;  /* 0x0010000011159824 */ /* 0x000fc600078e0215 */
[----:B------:R-:W-:Y:S02]  /*3150*/  @!P1 LEA R17, R16, 0x3ff00000, 0x14 ;  /* 0x3ff0000010119811 */ /* 0x000fe400078ea0ff */
[----:B------:R-:W-:-:S06]  /*3160*/  @!P1 MOV R16, RZ ;  /* 0x000000ff00109202 */ /* 0x000fcc0000000f00 */
[----:B------:R-:W-:-:S11]  /*3170*/  @!P1 DMUL R22, R20, R16 ;  /* 0x0000001014169228 */ /* 0x000fd60000000000 */
.L_x_89:
[----:B------:R-:W-:Y:S01]  /*3180*/  DFMA R24, R24, R22, R22 ;  /* 0x000000161818722b */ /* 0x000fe20000000016 */
[----:B------:R-:W-:Y:S01]  /*3190*/  IMAD.MOV.U32 R16, RZ, RZ, R14 ;  /* 0x000000ffff107224 */ /* 0x000fe200078e000e */
[----:B------:R-:W-:Y:S01]  /*31a0*/  DSETP.NEU.AND P0, PT, |R22|, +INF , PT ;  /* 0x7ff000001600742a */ /* 0x000fe20003f0d200 */
[----:B------:R-:W-:-:S07]  /*31b0*/  IMAD.MOV.U32 R17, RZ, RZ, 0x0 ;  /* 0x00000000ff117424 */ /* 0x000fce00078e00ff */
[----:B------:R-:W-:Y:S02]  /*31c0*/  FSEL R18, R22, R24, !P0 ;  /* 0x0000001816127208 */ /* 0x000fe40004000000 */
[----:B------:R-:W-:Y:S01]  /*31d0*/  FSEL R22, R23, R25, !P0 ;  /* 0x0000001917167208 */ /* 0x000fe20004000000 */
[----:B------:R-:W-:Y:S06]  /*31e0*/  RET.REL.NODEC R16 `(_ZN7qr_base22base_calcQR_singletileEiiPfS0_) ;  /* 0xffffffcc10847950 */ /* 0x000fec0003c3ffff */
.L_x_90:
        /* <DEDUP_REMOVED lines=9> */
.L_x_253:


//--------------------- .text._ZN7qr_base23base_applyQt_doubletileEiiiPKfPf --------------------------
	.section	.text._ZN7qr_base23base_applyQt_doubletileEiiiPKfPf,"ax",@progbits
	.align	128
        .global         _ZN7qr_base23base_applyQt_doubletileEiiiPKfPf
        .type           _ZN7qr_base23base_applyQt_doubletileEiiiPKfPf,@function
        .size           _ZN7qr_base23base_applyQt_doubletileEiiiPKfPf,(.L_x_256 - _ZN7qr_base23base_applyQt_doubletileEiiiPKfPf)
        .other          _ZN7qr_base23base_applyQt_doubletileEiiiPKfPf,@"STO_CUDA_ENTRY STV_DEFAULT"
_ZN7qr_base23base_applyQt_doubletileEiiiPKfPf:
.text._ZN7qr_base23base_applyQt_doubletileEiiiPKfPf:
[----:B------:R-:W-:Y:S01]  /*0000*/  LDC R1, c[0x0][0x37c] ;  /* 0x0000df00ff017b82 */ /* 0x000fe20000000800 */
[----:B------:R-:W0:Y:S07]  /*0010*/  S2R R8, SR_TID.Y ;  /* 0x0000000000087919 */ /* 0x000e2e0000002200 */
[----:B------:R-:W1:Y:S01]  /*0020*/  S2UR UR7, SR_CgaCtaId ;  /* 0x00000000000779c3 */ /* 0x000e620000008800 */
[----:B------:R-:W2:Y:S01]  /*0030*/  LDCU UR4, c[0x0][0x388] ;  /* 0x00007100ff0477ac */ /* 0x000ea20008000800 */
[----:B------:R-:W-:Y:S01]  /*0040*/  BSSY.RECONVERGENT B0, `(.L_x_91) ;  /* 0x000002b000007945 */ /* 0x000fe20003800200 */
[----:B------:R-:W3:Y:S01]  /*0050*/  S2R R19, SR_TID.X ;  /* 0x0000000000137919 */ /* 0x000ee20000002100 */
[----:B------:R-:W-:Y:S01]  /*0060*/  UMOV UR5, 0x400 ;  /* 0x0000040000057882 */ /* 0x000fe20000000000 */
[----:B------:R-:W4:Y:S01]  /*0070*/  LDCU.64 UR10, c[0x0][0x358] ;  /* 0x00006b00ff0a77ac */ /* 0x000f220008000a00 */
[----:B------:R-:W3:Y:S02]  /*0080*/  S2R R9, SR_CTAID.X ;  /* 0x0000000000097919 */ /* 0x000ee40000002500 */
[----:B------:R-:W5:Y:S08]  /*0090*/  LDC R11, c[0x0][0x384] ;  /* 0x0000e100ff0b7b82 */ /* 0x000f700000000800 */
[----:B------:R-:W4:Y:S01]  /*00a0*/  LDC R14, c[0x0][0x380] ;  /* 0x0000e000ff0e7b82 */ /* 0x000f220000000800 */
[----:B--2---:R-:W-:-:S02]  /*00b0*/  USHF.L.U32 UR4, UR4, 0x5, URZ ;  /* 0x0000000504047899 */ /* 0x004fc400080006ff */
[----:B-1----:R-:W-:Y:S01]  /*00c0*/  ULEA UR8, UR7, UR5, 0x18 ;  /* 0x0000000507087291 */ /* 0x002fe2000f8ec0ff */
[----:B0-----:R-:W-:Y:S01]  /*00d0*/  ISETP.GT.U32.AND P0, PT, R8, 0x1f, PT ;  /* 0x0000001f0800780c */ /* 0x001fe20003f04070 */
[----:B-----5:R-:W-:Y:S01]  /*00e0*/  IMAD.SHL.U32 R10, R11, 0x20, RZ ;  /* 0x000000200b0a7824 */ /* 0x020fe200078e00ff */
[----:B---3--:R-:W-:-:S04]  /*00f0*/  SHF.L.U32 R18, R19, 0x7, RZ ;  /* 0x0000000713127819 */ /* 0x008fc800000006ff */
[----:B------:R-:W-:-:S07]  /*0100*/  IADD3 R0, PT, PT, R18, UR8, RZ ;  /* 0x0000000812007c10 */ /* 0x000fce000fffe0ff */
[----:B------:R-:W-:Y:S05]  /*0110*/  @P0 BRA `(.L_x_92) ;  /* 0x0000000000740947 */ /* 0x000fea0003800000 */
[----:B------:R-:W0:Y:S01]  /*0120*/  LDC.64 R2, c[0x0][0x398] ;  /* 0x0000e600ff027b82 */ /* 0x000e220000000a00 */
[----:B------:R-:W1:Y:S01]  /*0130*/  LDCU UR9, c[0x0][0x380] ;  /* 0x00007000ff0977ac */ /* 0x000e620008000800 */
[----:B------:R-:W-:Y:S01]  /*0140*/  LEA R15, R9, 0x20, 0x5 ;  /* 0x00000020090f7811 */ /* 0x000fe200078e28ff */
[C---:B------:R-:W-:Y:S01]  /*0150*/  IMAD.IADD R16, R10.reuse, 0x1, R19 ;  /* 0x000000010a107824 */ /* 0x040fe200078e0213 */
[----:B------:R-:W-:Y:S01]  /*0160*/  MOV R17, R8 ;  /* 0x0000000800117202 */ /* 0x000fe20000000f00 */
[----:B------:R-:W-:Y:S01]  /*0170*/  UIADD3 UR6, UPT, UPT, UR5, 0x2000, URZ ;  /* 0x0000200005067890 */ /* 0x000fe2000fffe0ff */
[----:B------:R-:W-:Y:S01]  /*0180*/  IADD3 R5, PT, PT, R10, R15, RZ ;  /* 0x0000000f0a057210 */ /* 0x000fe20007ffe0ff */
[----:B------:R-:W-:Y:S02]  /*0190*/  VIADD R7, R16, UR4 ;  /* 0x0000000410077c36 */ /* 0x000fe40008000000 */
[----:B------:R-:W-:-:S06]  /*01a0*/  ULEA UR6, UR7, UR6, 0x18 ;  /* 0x0000000607067291 */ /* 0x000fcc000f8ec0ff */
[----:B------:R-:W-:Y:S02]  /*01b0*/  VIADD R18, R18, UR6 ;  /* 0x0000000612127c36 */ /* 0x000fe40008000000 */
[----:B-1----:R-:W-:Y:S02]  /*01c0*/  IMAD R16, R16, UR9, R5 ;  /* 0x0000000910107c24 */ /* 0x002fe4000f8e0205 */
[----:B------:R-:W-:-:S07]  /*01d0*/  IMAD R20, R7, UR9, R10 ;  /* 0x0000000907147c24 */ /* 0x000fce000f8e020a */
.L_x_93:
[----:B-1----:R-:W-:Y:S01]  /*01e0*/  IADD3 R12, PT, PT, R20, R17, RZ ;  /* 0x00000011140c7210 */ /* 0x002fe20007ffe0ff */
[----:B------:R-:W-:-:S03]  /*01f0*/  IMAD.IADD R5, R16, 0x1, R17 ;  /* 0x0000000110057824 */ /* 0x000fc600078e0211 */
[----:B------:R-:W-:Y:S01]  /*0200*/  IADD3 R7, PT, PT, R15, R12, RZ ;  /* 0x0000000c0f077210 */ /* 0x000fe20007ffe0ff */
[----:B0-----:R-:W-:-:S04]  /*0210*/  IMAD.WIDE R4, R5, 0x4, R2 ;  /* 0x0000000405047825 */ /* 0x001fc800078e0202 */
[--C-:B------:R-:W-:Y:S02]  /*0220*/  IMAD.WIDE R6, R7, 0x4, R2.reuse ;  /* 0x0000000407067825 */ /* 0x100fe400078e0202 */
[----:B----4-:R-:W2:Y:S02]  /*0230*/  LDG.E R4, desc[UR10][R4.64] ;  /* 0x0000000a04047981 */ /* 0x010ea4000c1e1900 */
[----:B------:R-:W-:Y:S02]  /*0240*/  IMAD.WIDE R12, R12, 0x4, R2 ;  /* 0x000000040c0c7825 */ /* 0x000fe400078e0202 */
[----:B------:R-:W3:Y:S04]  /*0250*/  LDG.E R6, desc[UR10][R6.64] ;  /* 0x0000000a06067981 */ /* 0x000ee8000c1e1900 */
[----:B------:R-:W4:Y:S01]  /*0260*/  LDG.E R12, desc[UR10][R12.64] ;  /* 0x0000000a0c0c7981 */ /* 0x000f22000c1e1900 */
[C---:B------:R-:W-:Y:S01]  /*0270*/  IMAD R21, R17.reuse, 0x4, R0 ;  /* 0x0000000411157824 */ /* 0x040fe200078e0200 */
[----:B------:R-:W-:-:S02]  /*0280*/  LEA R23, R17, R18, 0x2 ;  /* 0x0000001211177211 */ /* 0x000fc400078e10ff */
[C---:B------:R-:W-:Y:S01]  /*0290*/  ISETP.GE.U32.AND P0, PT, R17.reuse, 0x1c, PT ;  /* 0x0000001c1100780c */ /* 0x040fe20003f06070 */
[----:B------:R-:W-:Y:S01]  /*02a0*/  VIADD R17, R17, 0x4 ;  /* 0x0000000411117836 */ /* 0x000fe20000000000 */
[----:B--2---:R1:W-:Y:S04]  /*02b0*/  STS [R21], R4 ;  /* 0x0000000415007388 */ /* 0x0043e80000000800 */
[----:B---3--:R1:W-:Y:S04]  /*02c0*/  STS [R21+0x1000], R6 ;  /* 0x0010000615007388 */ /* 0x0083e80000000800 */
[----:B----4-:R1:W-:Y:S03]  /*02d0*/  STS [R23], R12 ;  /* 0x0000000c17007388 */ /* 0x0103e60000000800 */
[----:B------:R-:W-:Y:S05]  /*02e0*/  @!P0 BRA `(.L_x_93) ;  /* 0xfffffffc00bc8947 */ /* 0x000fea000383ffff */
.L_x_92:
[----:B----4-:R-:W-:Y:S05]  /*02f0*/  BSYNC.RECONVERGENT B0 ;  /* 0x0000000000007941 */ /* 0x010fea0003800200 */
.L_x_91:
[----:B------:R-:W-:Y:S01]  /*0300*/  BAR.SYNC.DEFER_BLOCKING 0x0 ;  /* 0x0000000000007b1d */ /* 0x000fe20000010000 */
[----:B------:R-:W-:Y:S01]  /*0310*/  UIADD3 UR5, UPT, UPT, UR5, 0x3000, URZ ;  /* 0x0000300005057890 */ /* 0x000fe2000fffe0ff */
[C---:B------:R-:W-:Y:S01]  /*0320*/  VIMNMX.U32 R15, PT, PT, R8.reuse, 0x1c, !PT ;  /* 0x0000001c080f7848 */ /* 0x040fe20007fe0000 */
[C---:B------:R-:W-:Y:S01]  /*0330*/  IMAD R17, R19.reuse, -0x7c, R0 ;  /* 0xffffff8413117824 */ /* 0x040fe200078e0200 */
[----:B------:R-:W-:Y:S01]  /*0340*/  LEA R16, R19, UR8, 0x2 ;  /* 0x0000000813107c11 */ /* 0x000fe2000f8e10ff */
[----:B------:R-:W-:Y:S01]  /*0350*/  ULEA UR5, UR7, UR5, 0x18 ;  /* 0x0000000507057291 */ /* 0x000fe2000f8ec0ff */
[----:B------:R-:W-:Y:S01]  /*0360*/  IADD3 R15, PT, PT, R15, 0x3, -R8 ;  /* 0x000000030f0f7810 */ /* 0x000fe20007ffe808 */
[----:B-1----:R-:W-:Y:S02]  /*0370*/  HFMA2 R12, -RZ, RZ, 0, 0 ;  /* 0x00000000ff0c7431 */ /* 0x002fe400000001ff */
[----:B------:R-:W-:Y:S01]  /*0380*/  IMAD R11, R11, R14, UR4 ;  /* 0x000000040b0b7e24 */ /* 0x000fe2000f8e020e */
[C---:B------:R-:W-:Y:S01]  /*0390*/  IADD3 R14, PT, PT, R8.reuse, 0x8, RZ ;  /* 0x00000008080e7810 */ /* 0x040fe20007ffe0ff */
[C---:B------:R-:W-:Y:S01]  /*03a0*/  VIADD R13, R8.reuse, 0x4 ;  /* 0x00000004080d7836 */ /* 0x040fe20000000000 */
[----:B------:R-:W-:Y:S01]  /*03b0*/  LEA R19, R19, UR5, 0x4 ;  /* 0x0000000513137c11 */ /* 0x000fe2000f8e20ff */
[----:B------:R-:W-:Y:S01]  /*03c0*/  VIADD R25, R8, 0xc ;  /* 0x0000000c08197836 */ /* 0x000fe20000000000 */
[----:B------:R-:W-:Y:S01]  /*03d0*/  IADD3 R16, PT, PT, R16, 0x1600, RZ ;  /* 0x0000160010107810 */ /* 0x000fe20007ffe0ff */
[----:B------:R-:W-:Y:S01]  /*03e0*/  IMAD R18, R8, 0x80, R17 ;  /* 0x0000008008127824 */ /* 0x000fe200078e0211 */
[----:B------:R-:W-:-:S02]  /*03f0*/  LOP3.LUT R26, R15, 0xc, RZ, 0xc0, !PT ;  /* 0x0000000c0f1a7812 */ /* 0x000fc400078ec0ff */
[----:B------:R-:W-:-:S07]  /*0400*/  LEA R20, R8, R19, 0x2 ;  /* 0x0000001308147211 */ /* 0x000fce00078e10ff */
.L_x_101:
[----:B0-----:R-:W0:Y:S01]  /*0410*/  S2R R21, SR_CgaCtaId ;  /* 0x0000000000157919 */ /* 0x001e220000008800 */
[----:B------:R-:W-:Y:S01]  /*0420*/  MOV R22, 0x400 ;  /* 0x0000040000167802 */ /* 0x000fe20000000f00 */
[----:B------:R-:W-:Y:S01]  /*0430*/  BSSY.RECONVERGENT B0, `(.L_x_94) ;  /* 0x000002d000007945 */ /* 0x000fe20003800200 */
[----:B------:R-:W-:Y:S01]  /*0440*/  ISETP.GT.U32.AND P0, PT, R8, 0x1f, PT ;  /* 0x0000001f0800780c */ /* 0x000fe20003f04070 */
[----:B------:R-:W-:Y:S02]  /*0450*/  IMAD.MOV.U32 R29, RZ, RZ, RZ ;  /* 0x000000ffff1d7224 */ /* 0x000fe400078e00ff */
[----:B------:R-:W-:-:S05]  /*0460*/  VIADD R0, R22, 0x2000 ;  /* 0x0000200016007836 */ /* 0x000fca0000000000 */
[----:B0-----:R-:W-:-:S04]  /*0470*/  LEA R23, R21, R0, 0x18 ;  /* 0x0000000015177211 */ /* 0x001fc800078ec0ff */
[----:B------:R-:W-:-:S04]  /*0480*/  LEA R3, R12, R23, 0x2 ;  /* 0x000000170c037211 */ /* 0x000fc800078e10ff */
[----:B------:R-:W-:Y:S01]  /*0490*/  LEA R24, R8, R3, 0x7 ;  /* 0x0000000308187211 */ /* 0x000fe200078e38ff */
[----:B-1----:R-:W-:Y:S06]  /*04a0*/  @P0 BRA `(.L_x_95) ;  /* 0x0000000000940947 */ /* 0x002fec0003800000 */
[----:B------:R-:W-:Y:S01]  /*04b0*/  LDS R0, [R24] ;  /* 0x0000000018007984 */ /* 0x000fe20000000800 */
[----:B------:R-:W-:-:S03]  /*04c0*/  ISETP.GE.U32.AND P1, PT, R8, 0x1c, PT ;  /* 0x0000001c0800780c */ /* 0x000fc60003f26070 */
[----:B------:R-:W0:Y:S02]  /*04d0*/  LDS R29, [R18+0x1000] ;  /* 0x00100000121d7984 */ /* 0x000e240000000800 */
[----:B0-----:R-:W-:-:S08]  /*04e0*/  FFMA R29, R0, R29, RZ ;  /* 0x0000001d001d7223 */ /* 0x001fd000000000ff */
[----:B------:R-:W-:Y:S05]  /*04f0*/  @P1 BRA `(.L_x_95) ;  /* 0x0000000000801947 */ /* 0x000fea0003800000 */
[----:B------:R-:W-:Y:S01]  /*0500*/  LDS R0, [R24+0x200] ;  /* 0x0002000018007984 */ /* 0x000fe20000000800 */
[----:B------:R-:W-:-:S03]  /*0510*/  ISETP.GT.U32.AND P1, PT, R8, 0x17, PT ;  /* 0x000000170800780c */ /* 0x000fc60003f24070 */
[----:B------:R-:W0:Y:S02]  /*0520*/  LDS R2, [R18+0x1200] ;  /* 0x0012000012027984 */ /* 0x000e240000000800 */
[----:B0-----:R-:W-:-:S08]  /*0530*/  FFMA R29, R0, R2, R29 ;  /* 0x00000002001d7223 */ /* 0x001fd0000000001d */
        /* <DEDUP_REMOVED lines=21> */
[----:B------:R-:W-:Y:S01]  /*0690*/  ISETP.GT.U32.AND P1, PT, R8, 0x3, PT ;  /* 0x000000030800780c */ /* 0x000fe20003f24070 */
[----:B------:R-:W-:Y:S04]  /*06a0*/  LDS R0, [R24+0xc00] ;  /* 0x000c000018007984 */ /* 0x000fe80000000800 */
[----:B------:R-:W0:Y:S08]  /*06b0*/  LDS R2, [R18+0x1c00] ;  /* 0x001c000012027984 */ /* 0x000e300000000800 */
[----:B------:R-:W-:Y:S04]  /*06c0*/  @!P1 LDS R4, [R24+0xe00] ;  /* 0x000e000018049984 */ /* 0x000fe80000000800 */
[----:B------:R-:W1:Y:S01]  /*06d0*/  @!P1 LDS R3, [R18+0x1e00] ;  /* 0x001e000012039984 */ /* 0x000e620000000800 */
[----:B0-----:R-:W-:-:S04]  /*06e0*/  FFMA R29, R0, R2, R29 ;  /* 0x00000002001d7223 */ /* 0x001fc8000000001d */
[----:B-1----:R-:W-:-:S07]  /*06f0*/  @!P1 FFMA R29, R4, R3, R29 ;  /* 0x00000003041d9223 */ /* 0x002fce000000001d */
.L_x_95:
[----:B------:R-:W-:Y:S05]  /*0700*/  BSYNC.RECONVERGENT B0 ;  /* 0x0000000000007941 */ /* 0x000fea0003800200 */
.L_x_94:
[----:B------:R-:W-:Y:S01]  /*0710*/  STS [R20], R29 ;  /* 0x0000001d14007388 */ /* 0x000fe20000000800 */
[----:B------:R-:W-:Y:S01]  /*0720*/  IMAD R0, R12, 0x80, R17 ;  /* 0x000000800c007824 */ /* 0x000fe200078e0211 */
[----:B------:R-:W0:Y:S08]  /*0730*/  LDC.64 R2, c[0x0][0x390] ;  /* 0x0000e400ff027b82 */ /* 0x000e300000000a00 */
[----:B------:R-:W-:Y:S06]  /*0740*/  BAR.SYNC.DEFER_BLOCKING 0x0 ;  /* 0x0000000000007b1d */ /* 0x000fec0000010000 */
[----:B------:R-:W-:Y:S04]  /*0750*/  LDS R27, [R0] ;  /* 0x00000000001b7984 */ /* 0x000fe80000000800 */
[----:B------:R-:W1:Y:S02]  /*0760*/  LDS.128 R4, [R19] ;  /* 0x0000000013047984 */ /* 0x000e640000000c00 */
[----:B-1----:R-:W-:-:S04]  /*0770*/  FADD R4, R27, R4 ;  /* 0x000000041b047221 */ /* 0x002fc80000000000 */
[----:B------:R-:W-:-:S04]  /*0780*/  FADD R5, R4, R5 ;  /* 0x0000000504057221 */ /* 0x000fc80000000000 */
[----:B------:R-:W-:Y:S01]  /*0790*/  FADD R6, R5, R6 ;  /* 0x0000000605067221 */ /* 0x000fe20000000000 */
[----:B------:R-:W-:-:S05]  /*07a0*/  IADD3 R5, PT, PT, R11, R12, RZ ;  /* 0x0000000c0b057210 */ /* 0x000fca0007ffe0ff */
[----:B0-----:R-:W-:-:S06]  /*07b0*/  IMAD.WIDE R2, R5, 0x4, R2 ;  /* 0x0000000405027825 */ /* 0x001fcc00078e0202 */
[----:B------:R-:W2:Y:S01]  /*07c0*/  LDG.E R3, desc[UR10][R2.64] ;  /* 0x0000000a02037981 */ /* 0x000ea2000c1e1900 */
[----:B------:R-:W-:Y:S01]  /*07d0*/  ISETP.NE.AND P1, PT, R8, RZ, PT ;  /* 0x000000ff0800720c */ /* 0x000fe20003f25270 */
[----:B------:R-:W-:Y:S01]  /*07e0*/  FADD R4, R6, R7 ;  /* 0x0000000706047221 */ /* 0x000fe20000000000 */
[----:B------:R-:W-:Y:S03]  /*07f0*/  BSSY.RECONVERGENT B0, `(.L_x_96) ;  /* 0x0000037000007945 */ /* 0x000fe60003800200 */
[----:B--2---:R-:W-:-:S08]  /*0800*/  FMUL R4, R4, R3 ;  /* 0x0000000304047220 */ /* 0x004fd00000400000 */
[----:B------:R-:W-:-:S05]  /*0810*/  @!P1 FADD R27, R27, -R4 ;  /* 0x800000041b1b9221 */ /* 0x000fca0000000000 */
[----:B------:R0:W-:Y:S01]  /*0820*/  @!P1 STS [R0], R27 ;  /* 0x0000001b00009388 */ /* 0x0001e20000000800 */
[----:B------:R-:W-:Y:S05]  /*0830*/  @P0 BRA `(.L_x_97) ;  /* 0x0000000000c80947 */ /* 0x000fea0003800000 */
[----:B------:R-:W-:Y:S01]  /*0840*/  ISETP.NE.AND P1, PT, R26, 0xc, PT ;  /* 0x0000000c1a00780c */ /* 0x000fe20003f25270 */
[----:B------:R-:W-:Y:S01]  /*0850*/  BSSY.RECONVERGENT B1, `(.L_x_98) ;  /* 0x0000016000017945 */ /* 0x000fe20003800200 */
[----:B------:R-:W-:Y:S01]  /*0860*/  ISETP.GE.U32.AND P0, PT, R15, 0xc, PT ;  /* 0x0000000c0f00780c */ /* 0x000fe20003f06070 */
[----:B0-----:R-:W-:-:S10]  /*0870*/  IMAD.MOV.U32 R0, RZ, RZ, R8 ;  /* 0x000000ffff007224 */ /* 0x001fd400078e0008 */
[----:B------:R-:W-:Y:S05]  /*0880*/  @!P1 BRA `(.L_x_99) ;  /* 0x0000000000489947 */ /* 0x000fea0003800000 */
[----:B------:R-:W-:Y:S01]  /*0890*/  LDS R3, [R24] ;  /* 0x0000000018037984 */ /* 0x000fe20000000800 */
[----:B------:R-:W-:Y:S02]  /*08a0*/  ISETP.NE.AND P1, PT, R26, RZ, PT ;  /* 0x000000ff1a00720c */ /* 0x000fe40003f25270 */
[----:B------:R-:W-:Y:S01]  /*08b0*/  MOV R0, R13 ;  /* 0x0000000d00007202 */ /* 0x000fe20000000f00 */
[----:B------:R-:W0:Y:S02]  /*08c0*/  LDS R5, [R18+0x1000] ;  /* 0x0010000012057984 */ /* 0x000e240000000800 */
[----:B0-----:R-:W-:-:S05]  /*08d0*/  FFMA R3, -R4, R3, R5 ;  /* 0x0000000304037223 */ /* 0x001fca0000000105 */
[----:B------:R0:W-:Y:S03]  /*08e0*/  STS [R18+0x1000], R3 ;  /* 0x0010000312007388 */ /* 0x0001e60000000800 */
[----:B------:R-:W-:Y:S05]  /*08f0*/  @!P1 BRA `(.L_x_99) ;  /* 0x00000000002c9947 */ /* 0x000fea0003800000 */
[----:B0-----:R-:W-:Y:S01]  /*0900*/  LDS R3, [R24+0x200] ;  /* 0x0002000018037984 */ /* 0x001fe20000000800 */
[----:B------:R-:W-:Y:S01]  /*0910*/  ISETP.NE.AND P1, PT, R26, 0x4, PT ;  /* 0x000000041a00780c */ /* 0x000fe20003f25270 */
[----:B------:R-:W-:Y:S02]  /*0920*/  IMAD.MOV.U32 R0, RZ, RZ, R14 ;  /* 0x000000ffff007224 */ /* 0x000fe400078e000e */
[----:B------:R-:W0:Y:S10]  /*0930*/  LDS R5, [R18+0x1200] ;  /* 0x0012000012057984 */ /* 0x000e340000000800 */
[----:B------:R-:W-:Y:S01]  /*0940*/  @P1 LDS R7, [R18+0x1400] ;  /* 0x0014000012071984 */ /* 0x000fe20000000800 */
[----:B------:R-:W-:Y:S01]  /*0950*/  @P1 MOV R0, R25 ;  /* 0x0000001900001202 */ /* 0x000fe20000000f00 */
[----:B0-----:R-:W-:-:S05]  /*0960*/  FFMA R3, -R4, R3, R5 ;  /* 0x0000000304037223 */ /* 0x001fca0000000105 */
[----:B------:R-:W-:Y:S04]  /*0970*/  STS [R18+0x1200], R3 ;  /* 0x0012000312007388 */ /* 0x000fe80000000800 */
[----:B------:R-:W0:Y:S02]  /*0980*/  @P1 LDS R5, [R24+0x400] ;  /* 0x0004000018051984 */ /* 0x000e240000000800 */
[----:B0-----:R-:W-:-:S05]  /*0990*/  @P1 FFMA R5, -R4, R5, R7 ;  /* 0x0000000504051223 */ /* 0x001fca0000000107 */
[----:B------:R1:W-:Y:S02]  /*09a0*/  @P1 STS [R18+0x1400], R5 ;  /* 0x0014000512001388 */ /* 0x0003e40000000800 */
.L_x_99:
[----:B------:R-:W-:Y:S05]  /*09b0*/  BSYNC.RECONVERGENT B1 ;  /* 0x0000000000017941 */ /* 0x000fea0003800200 */
.L_x_98:
[----:B------:R-:W-:Y:S05]  /*09c0*/  @!P0 BRA `(.L_x_97) ;  /* 0x0000000000648947 */ /* 0x000fea0003800000 */
[----:B0-----:R-:W-:-:S04]  /*09d0*/  IMAD.SHL.U32 R3, R0, 0x80, RZ ;  /* 0x0000008000037824 */ /* 0x001fc800078e00ff */
[----:B------:R-:W-:Y:S01]  /*09e0*/  IMAD.IADD R2, R16, 0x1, R3 ;  /* 0x0000000110027824 */ /* 0x000fe200078e0203 */
[----:B------:R-:W-:-:S04]  /*09f0*/  LEA R6, R12, R3, 0x2 ;  /* 0x000000030c067211 */ /* 0x000fc800078e10ff */
[----:B------:R-:W-:-:S07]  /*0a00*/  IADD3 R23, PT, PT, R23, 0x400, R6 ;  /* 0x0000040017177810 */ /* 0x000fce0007ffe006 */
.L_x_100:
[----:B------:R-:W-:Y:S01]  /*0a10*/  LDS R3, [R23+-0x400] ;  /* 0xfffc000017037984 */ /* 0x000fe20000000800 */
[C---:B------:R-:W-:Y:S02]  /*0a20*/  ISETP.GE.U32.AND P0, PT, R0.reuse, 0x10, PT ;  /* 0x000000100000780c */ /* 0x040fe40003f06070 */
[----:B------:R-:W-:Y:S01]  /*0a30*/  IADD3 R0, PT, PT, R0, 0x10, RZ ;  /* 0x0000001000007810 */ /* 0x000fe20007ffe0ff */
[----:B-1----:R-:W0:Y:S04]  /*0a40*/  LDS R5, [R2+-0x600] ;  /* 0xfffa000002057984 */ /* 0x002e280000000800 */
[----:B------:R-:W-:Y:S04]  /*0a50*/  LDS R7, [R2+-0x400] ;  /* 0xfffc000002077984 */ /* 0x000fe80000000800 */
[----:B------:R-:W-:Y:S04]  /*0a60*/  LDS R27, [R2+-0x200] ;  /* 0xfffe0000021b7984 */ /* 0x000fe80000000800 */
[----:B------:R-:W-:Y:S01]  /*0a70*/  LDS R29, [R2] ;  /* 0x00000000021d7984 */ /* 0x000fe20000000800 */
[----:B0-----:R-:W-:-:S05]  /*0a80*/  FFMA R3, -R4, R3, R5 ;  /* 0x0000000304037223 */ /* 0x001fca0000000105 */
[----:B------:R-:W-:Y:S04]  /*0a90*/  STS [R2+-0x600], R3 ;  /* 0xfffa000302007388 */ /* 0x000fe80000000800 */
[----:B------:R-:W0:Y:S02]  /*0aa0*/  LDS R5, [R23+-0x200] ;  /* 0xfffe000017057984 */ /* 0x000e240000000800 */
[----:B0-----:R-:W-:-:S05]  /*0ab0*/  FFMA R5, -R4, R5, R7 ;  /* 0x0000000504057223 */ /* 0x001fca0000000107 */
[----:B------:R-:W-:Y:S04]  /*0ac0*/  STS [R2+-0x400], R5 ;  /* 0xfffc000502007388 */ /* 0x000fe80000000800 */
[----:B------:R-:W0:Y:S02]  /*0ad0*/  LDS R7, [R23] ;  /* 0x0000000017077984 */ /* 0x000e240000000800 */
[----:B0-----:R-:W-:-:S05]  /*0ae0*/  FFMA R7, -R4, R7, R27 ;  /* 0x0000000704077223 */ /* 0x001fca000000011b */
[----:B------:R-:W-:Y:S04]  /*0af0*/  STS [R2+-0x200], R7 ;  /* 0xfffe000702007388 */ /* 0x000fe80000000800 */
[----:B------:R0:W1:Y:S02]  /*0b00*/  LDS R27, [R23+0x200] ;  /* 0x00020000171b7984 */ /* 0x0000640000000800 */
[----:B0-----:R-:W-:Y:S02]  /*0b10*/  VIADD R23, R23, 0x800 ;  /* 0x0000080017177836 */ /* 0x001fe40000000000 */
[----:B-1----:R-:W-:-:S05]  /*0b20*/  FFMA R27, -R4, R27, R29 ;  /* 0x0000001b041b7223 */ /* 0x002fca000000011d */
[----:B------:R0:W-:Y:S02]  /*0b30*/  STS [R2], R27 ;  /* 0x0000001b02007388 */ /* 0x0001e40000000800 */
[----:B0-----:R-:W-:Y:S01]  /*0b40*/  IADD3 R2, PT, PT, R2, 0x800, RZ ;  /* 0x0000080002027810 */ /* 0x001fe20007ffe0ff */
[----:B------:R-:W-:Y:S06]  /*0b50*/  @!P0 BRA `(.L_x_100) ;  /* 0xfffffffc00ac8947 */ /* 0x000fec000383ffff */
.L_x_97:
[----:B------:R-:W-:Y:S05]  /*0b60*/  BSYNC.RECONVERGENT B0 ;  /* 0x0000000000007941 */ /* 0x000fea0003800200 */
.L_x_96:
[----:B------:R-:W-:Y:S01]  /*0b70*/  VIADD R12, R12, 0x1 ;  /* 0x000000010c0c7836 */ /* 0x000fe20000000000 */
[----:B------:R-:W-:Y:S04]  /*0b80*/  BAR.SYNC.DEFER_BLOCKING 0x0 ;  /* 0x0000000000007b1d */ /* 0x000fe80000010000 */
[----:B------:R-:W-:-:S13]  /*0b90*/  ISETP.NE.AND P0, PT, R12, 0x20, PT ;  /* 0x000000200c00780c */ /* 0x000fda0003f05270 */
[----:B------:R-:W-:Y:S05]  /*0ba0*/  @P0 BRA `(.L_x_101) ;  /* 0xfffffff800180947 */ /* 0x000fea000383ffff */
[----:B------:R-:W-:-:S13]  /*0bb0*/  ISETP.GT.U32.AND P0, PT, R8, 0x1f, PT ;  /* 0x0000001f0800780c */ /* 0x000fda0003f04070 */
[----:B------:R-:W-:Y:S05]  /*0bc0*/  @P0 EXIT ;  /* 0x000000000000094d */ /* 0x000fea0003800000 */
[----:B------:R-:W1:Y:S01]  /*0bd0*/  S2R R11, SR_TID.X ;  /* 0x00000000000b7919 */ /* 0x000e620000002100 */
[----:B------:R-:W2:Y:S01]  /*0be0*/  LDCU UR5, c[0x0][0x380] ;  /* 0x00007000ff0577ac */ /* 0x000ea20008000800 */
[----:B0-----:R-:W0:Y:S01]  /*0bf0*/  LDC.64 R2, c[0x0][0x398] ;  /* 0x0000e600ff027b82 */ /* 0x001e220000000a00 */
[----:B------:R-:W-:Y:S02]  /*0c00*/  LEA R21, R21, R22, 0x18 ;  /* 0x0000001615157211 */ /* 0x000fe400078ec0ff */
[----:B-1----:R-:W-:Y:S02]  /*0c10*/  IADD3 R5, PT, PT, R10, R11, RZ ;  /* 0x0000000b0a057210 */ /* 0x002fe40007ffe0ff */
[----:B------:R-:W-:-:S03]  /*0c20*/  SHF.L.U32 R11, R11, 0x7, RZ ;  /* 0x000000070b0b7819 */ /* 0x000fc600000006ff */
[C---:B------:R-:W-:Y:S02]  /*0c30*/  VIADD R7, R5.reuse, UR4 ;  /* 0x0000000405077c36 */ /* 0x040fe40008000000 */
[--C-:B--2---:R-:W-:Y:S02]  /*0c40*/  IMAD R4, R5, UR5, R8.reuse ;  /* 0x0000000505047c24 */ /* 0x104fe4000f8e0208 */
[----:B------:R-:W-:Y:S02]  /*0c50*/  IMAD R6, R7, UR5, R8 ;  /* 0x0000000507067c24 */ /* 0x000fe4000f8e0208 */
[----:B------:R-:W-:Y:S01]  /*0c60*/  IMAD R0, R8, 0x4, R11 ;  /* 0x0000000408007824 */ /* 0x000fe200078e020b */
[C---:B------:R-:W-:Y:S01]  /*0c70*/  LEA R5, R9.reuse, R4, 0x5 ;  /* 0x0000000409057211 */ /* 0x040fe200078e28ff */
[----:B------:R-:W-:-:S03]  /*0c80*/  IMAD R9, R9, 0x20, R6 ;  /* 0x0000002009097824 */ /* 0x000fc600078e0206 */
[----:B------:R-:W-:Y:S02]  /*0c90*/  IADD3 R0, PT, PT, R0, 0x1000, R21 ;  /* 0x0000100000007810 */ /* 0x000fe40007ffe015 */
[--C-:B------:R-:W-:Y:S02]  /*0ca0*/  IADD3 R11, PT, PT, R5, 0x20, R10.reuse ;  /* 0x00000020050b7810 */ /* 0x100fe40007ffe00a */
[----:B0-----:R-:W-:-:S07]  /*0cb0*/  IADD3 R9, PT, PT, R9, 0x20, R10 ;  /* 0x0000002009097810 */ /* 0x001fce0007ffe00a */
.L_x_102:
[----:B0-----:R-:W0:Y:S01]  /*0cc0*/  LDS R13, [R0+-0x1000] ;  /* 0xfff00000000d7984 */ /* 0x001e220000000800 */
[--C-:B------:R-:W-:Y:S01]  /*0cd0*/  IMAD.WIDE R4, R11, 0x4, R2.reuse ;  /* 0x000000040b047825 */ /* 0x100fe200078e0202 */
[C---:B------:R-:W-:Y:S02]  /*0ce0*/  ISETP.GE.U32.AND P0, PT, R8.reuse, 0x1c, PT ;  /* 0x0000001c0800780c */ /* 0x040fe40003f06070 */
[----:B------:R1:W2:Y:S01]  /*0cf0*/  LDS R15, [R0] ;  /* 0x00000000000f7984 */ /* 0x0002a20000000800 */
[C---:B------:R-:W-:Y:S01]  /*0d00*/  IMAD.WIDE R6, R9.reuse, 0x4, R2 ;  /* 0x0000000409067825 */ /* 0x040fe200078e0202 */
[----:B------:R-:W-:Y:S02]  /*0d10*/  IADD3 R8, PT, PT, R8, 0x4, RZ ;  /* 0x0000000408087810 */ /* 0x000fe40007ffe0ff */
[----:B------:R-:W-:Y:S01]  /*0d20*/  IADD3 R9, PT, PT, R9, 0x4, RZ ;  /* 0x0000000409097810 */ /* 0x000fe20007ffe0ff */
[----:B------:R-:W-:Y:S01]  /*0d30*/  VIADD R11, R11, 0x4 ;  /* 0x000000040b0b7836 */ /* 0x000fe20000000000 */
[----:B-1----:R-:W-:Y:S01]  /*0d40*/  IADD3 R0, PT, PT, R0, 0x10, RZ ;  /* 0x0000001000007810 */ /* 0x002fe20007ffe0ff */
[----:B0-----:R0:W-:Y:S04]  /*0d50*/  STG.E desc[UR10][R4.64], R13 ;  /* 0x0000000d04007986 */ /* 0x0011e8000c10190a */
[----:B--2---:R0:W-:Y:S01]  /*0d60*/  STG.E desc[UR10][R6.64], R15 ;  /* 0x0000000f06007986 */ /* 0x0041e2000c10190a */
[----:B------:R-:W-:Y:S05]  /*0d70*/  @!P0 BRA `(.L_x_102) ;  /* 0xfffffffc00d08947 */ /* 0x000fea000383ffff */
[----:B------:R-:W-:Y:S05]  /*0d80*/  EXIT ;  /* 0x000000000000794d */ /* 0x000fea0003800000 */
.L_x_103:
        /* <DEDUP_REMOVED lines=15> */
.L_x_256:


//--------------------- .text._ZN7qr_base23base_applyQt_singletileEiiPKfPf --------------------------
	.section	.text._ZN7qr_base23base_applyQt_singletileEiiPKfPf,"ax",@progbits
	.align	128
        .global         _ZN7qr_base23base_applyQt_singletileEiiPKfPf
        .type           _ZN7qr_base23base_applyQt_singletileEiiPKfPf,@function
        .size           _ZN7qr_base23base_applyQt_singletileEiiPKfPf,(.L_x_257 - _ZN7qr_base23base_applyQt_singletileEiiPKfPf)
        .other          _ZN7qr_base23base_applyQt_singletileEiiPKfPf,@"STO_CUDA_ENTRY STV_DEFAULT"
_ZN7qr_base23base_applyQt_singletileEiiPKfPf:
.text._ZN7qr_base23base_applyQt_singletileEiiPKfPf:
[----:B------:R-:W0:Y:S08]  /*0000*/  LDC R1, c[0x0][0x37c] ;  /* 0x0000df00ff017b82 */ /* 0x000e300000000800 */
[----:B------:R-:W1:Y:S01]  /*0010*/  LDC.64 R32, c[0x0][0x380] ;  /* 0x0000e000ff207b82 */ /* 0x000e620000000a00 */
[----:B------:R-:W2:Y:S01]  /*0020*/  LDCU.64 UR6, c[0x0][0x358] ;  /* 0x00006b00ff0677ac */ /* 0x000ea20008000a00 */
[----:B0-----:R-:W-:-:S06]  /*0030*/  IADD3 R1, PT, PT, R1, -0x1100, RZ ;  /* 0xffffef0001017810 */ /* 0x001fcc0007ffe0ff */
[----:B------:R-:W0:Y:S08]  /*0040*/  LDC.64 R28, c[0x0][0x390] ;  /* 0x0000e400ff1c7b82 */ /* 0x000e300000000a00 */
[----:B------:R-:W3:Y:S01]  /*0050*/  LDC.64 R26, c[0x0][0x388] ;  /* 0x0000e200ff1a7b82 */ /* 0x000ee20000000a00 */
[----:B-1----:R-:W-:-:S04]  /*0060*/  SHF.L.U32 R3, R33, 0x5, RZ ;  /* 0x0000000521037819 */ /* 0x002fc800000006ff */
[C---:B------:R-:W-:Y:S01]  /*0070*/  IADD3 R5, PT, PT, R3.reuse, 0x10, RZ ;  /* 0x0000001003057810 */ /* 0x040fe20007ffe0ff */
[C---:B------:R-:W-:Y:S01]  /*0080*/  IMAD R0, R3.reuse, R32, R32 ;  /* 0x0000002003007224 */ /* 0x040fe200078e0220 */
[----:B------:R-:W-:-:S04]  /*0090*/  IADD3 R7, PT, PT, R3, 0x1c, RZ ;  /* 0x0000001c03077810 */ /* 0x000fc80007ffe0ff */
[----:B------:R-:W-:Y:S01]  /*00a0*/  IADD3 R17, PT, PT, R3, R0, RZ ;  /* 0x0000000003117210 */ /* 0x000fe20007ffe0ff */
[-CC-:B------:R-:W-:Y:S01]  /*00b0*/  IMAD R0, R5, R32.reuse, R32.reuse ;  /* 0x0000002005007224 */ /* 0x180fe200078e0220 */
[----:B------:R-:W-:Y:S01]  /*00c0*/  IADD3 R5, PT, PT, R3, 0x18, RZ ;  /* 0x0000001803057810 */ /* 0x000fe20007ffe0ff */
[----:B------:R-:W-:Y:S02]  /*00d0*/  IMAD R2, R7, R32, R32 ;  /* 0x0000002007027224 */ /* 0x000fe400078e0220 */
[----:B0-----:R-:W-:Y:S01]  /*00e0*/  IMAD.WIDE R16, R17, 0x4, R28 ;  /* 0x0000000411107825 */ /* 0x001fe200078e021c */
[C---:B------:R-:W-:Y:S02]  /*00f0*/  IADD3 R21, PT, PT, R3.reuse, R0, RZ ;  /* 0x0000000003157210 */ /* 0x040fe40007ffe0ff */
[----:B------:R-:W-:Y:S01]  /*0100*/  IADD3 R9, PT, PT, R3, R2, RZ ;  /* 0x0000000203097210 */ /* 0x000fe20007ffe0ff */
[----:B------:R-:W-:Y:S02]  /*0110*/  IMAD R0, R5, R32, R32 ;  /* 0x0000002005007224 */ /* 0x000fe400078e0220 */
[----:B------:R-:W-:-:S02]  /*0120*/  IMAD.WIDE R14, R32, 0x4, R16 ;  /* 0x00000004200e7825 */ /* 0x000fc400078e0210 */
[----:B--2---:R-:W2:Y:S01]  /*0130*/  LDG.E R16, desc[UR6][R16.64] ;  /* 0x0000000610107981 */ /* 0x004ea2000c1e1900 */
[----:B------:R-:W-:Y:S01]  /*0140*/  IADD3 R25, PT, PT, R3, R0, RZ ;  /* 0x0000000003197210 */ /* 0x000fe20007ffe0ff */
[----:B------:R-:W-:-:S04]  /*0150*/  IMAD.WIDE R20, R21, 0x4, R28 ;  /* 0x0000000415147825 */ /* 0x000fc800078e021c */
[C---:B------:R-:W-:Y:S01]  /*0160*/  IMAD.WIDE R12, R32.reuse, 0x4, R14 ;  /* 0x00000004200c7825 */ /* 0x040fe200078e020e */
[----:B------:R-:W4:Y:S03]  /*0170*/  LDG.E R2, desc[UR6][R20.64] ;  /* 0x0000000614027981 */ /* 0x000f26000c1e1900 */
[C---:B------:R-:W-:Y:S01]  /*0180*/  IMAD.WIDE R18, R32.reuse, 0x4, R20 ;  /* 0x0000000420127825 */ /* 0x040fe200078e0214 */
[----:B------:R-:W5:Y:S03]  /*0190*/  LDG.E R14, desc[UR6][R14.64] ;  /* 0x000000060e0e7981 */ /* 0x000f66000c1e1900 */
[C---:B------:R-:W-:Y:S01]  /*01a0*/  IMAD.WIDE R10, R32.reuse, 0x4, R12 ;  /* 0x00000004200a7825 */ /* 0x040fe200078e020c */
[----:B------:R-:W5:Y:S03]  /*01b0*/  LDG.E R0, desc[UR6][R18.64] ;  /* 0x0000000612007981 */ /* 0x000f66000c1e1900 */
[C---:B------:R-:W-:Y:S01]  /*01c0*/  IMAD.WIDE R4, R32.reuse, 0x4, R18 ;  /* 0x0000000420047825 */ /* 0x040fe200078e0212 */
[----:B------:R-:W5:Y:S03]  /*01d0*/  LDG.E R12, desc[UR6][R12.64] ;  /* 0x000000060c0c7981 */ /* 0x000f66000c1e1900 */
[----:B------:R-:W-:-:S02]  /*01e0*/  IMAD.WIDE R46, R32, 0x4, R10 ;  /* 0x00000004202e7825 */ /* 0x000fc400078e020a */
[----:B------:R-:W5:Y:S02]  /*01f0*/  LDG.E R10, desc[UR6][R10.64] ;  /* 0x000000060a0a7981 */ /* 0x000f64000c1e1900 */
[C---:B------:R-:W-:Y:S02]  /*0200*/  IMAD.WIDE R44, R32.reuse, 0x4, R46 ;  /* 0x00000004202c7825 */ /* 0x040fe400078e022e */
[----:B------:R-:W5:Y:S02]  /*0210*/  LDG.E R46, desc[UR6][R46.64] ;  /* 0x000000062e2e7981 */ /* 0x000f64000c1e1900 */
[C---:B------:R-:W-:Y:S02]  /*0220*/  IMAD.WIDE R42, R32.reuse, 0x4, R44 ;  /* 0x00000004202a7825 */ /* 0x040fe400078e022c */
[----:B------:R-:W5:Y:S02]  /*0230*/  LDG.E R44, desc[UR6][R44.64] ;  /* 0x000000062c2c7981 */ /* 0x000f64000c1e1900 */
[----:B------:R-:W-:-:S02]  /*0240*/  IMAD.WIDE R22, R32, 0x4, R42 ;  /* 0x0000000420167825 */ /* 0x000fc400078e022a */
[----:B------:R-:W5:Y:S02]  /*0250*/  LDG.E R42, desc[UR6][R42.64] ;  /* 0x000000062a2a7981 */ /* 0x000f64000c1e1900 */
[----:B------:R-:W-:-:S04]  /*0260*/  IMAD.WIDE R40, R32, 0x4, R22 ;  /* 0x0000000420287825 */ /* 0x000fc800078e0216 */
[----:B------:R-:W-:Y:S02]  /*0270*/  IMAD.WIDE R38, R32, 0x4, R40 ;  /* 0x0000000420267825 */ /* 0x000fe400078e0228 */
[----:B------:R-:W5:Y:S02]  /*0280*/  LDG.E R40, desc[UR6][R40.64] ;  /* 0x0000000628287981 */ /* 0x000f64000c1e1900 */
[----:B------:R-:W-:-:S04]  /*0290*/  IMAD.WIDE R24, R25, 0x4, R28 ;  /* 0x0000000419187825 */ /* 0x000fc800078e021c */
[C---:B------:R-:W-:Y:S01]  /*02a0*/  IMAD.WIDE R36, R32.reuse, 0x4, R38 ;  /* 0x0000000420247825 */ /* 0x040fe200078e0226 */
[----:B------:R0:W5:Y:S03]  /*02b0*/  LDG.E R54, desc[UR6][R24.64] ;  /* 0x0000000618367981 */ /* 0x000166000c1e1900 */
[C---:B------:R-:W-:Y:S01]  /*02c0*/  IMAD.WIDE R6, R32.reuse, 0x4, R4 ;  /* 0x0000000420067825 */ /* 0x040fe200078e0204 */
[----:B------:R-:W5:Y:S03]  /*02d0*/  LDG.E R38, desc[UR6][R38.64] ;  /* 0x0000000626267981 */ /* 0x000f66000c1e1900 */
[C---:B------:R-:W-:Y:S01]  /*02e0*/  IMAD.WIDE R56, R32.reuse, 0x4, R24 ;  /* 0x0000000420387825 */ /* 0x040fe200078e0218 */
[----:B------:R-:W5:Y:S03]  /*02f0*/  LDG.E R4, desc[UR6][R4.64] ;  /* 0x0000000604047981 */ /* 0x000f66000c1e1900 */
[C---:B0-----:R-:W-:Y:S01]  /*0300*/  IMAD.WIDE R24, R32.reuse, 0x4, R36 ;  /* 0x0000000420187825 */ /* 0x041fe200078e0224 */
[----:B------:R0:W5:Y:S03]  /*0310*/  LDG.E R20, desc[UR6][R56.64] ;  /* 0x0000000638147981 */ /* 0x000166000c1e1900 */
[----:B------:R-:W-:Y:S01]  /*0320*/  IMAD.WIDE R28, R9, 0x4, R28 ;  /* 0x00000004091c7825 */ /* 0x000fe200078e021c */
[----:B------:R-:W5:Y:S03]  /*0330*/  LDG.E R36, desc[UR6][R36.64] ;  /* 0x0000000624247981 */ /* 0x000f66000c1e1900 */
[C---:B------:R-:W-:Y:S01]  /*0340*/  IMAD.WIDE R8, R32.reuse, 0x4, R6 ;  /* 0x0000000420087825 */ /* 0x040fe200078e0206 */
[----:B------:R-:W5:Y:S03]  /*0350*/  LDG.E R5, desc[UR6][R22.64] ;  /* 0x0000000616057981 */ /* 0x000f66000c1e1900 */
[C---:B------:R-:W-:Y:S01]  /*0360*/  IMAD.WIDE R50, R32.reuse, 0x4, R56 ;  /* 0x0000000420327825 */ /* 0x040fe200078e0238 */
[----:B------:R-:W5:Y:S03]  /*0370*/  LDG.E R6, desc[UR6][R6.64] ;  /* 0x0000000606067981 */ /* 0x000f66000c1e1900 */
[C---:B0-----:R-:W-:Y:S01]  /*0380*/  IMAD.WIDE R56, R32.reuse, 0x4, R24 ;  /* 0x0000000420387825 */ /* 0x041fe200078e0218 */
[----:B------:R0:W5:Y:S03]  /*0390*/  LDG.E R18, desc[UR6][R50.64] ;  /* 0x0000000632127981 */ /* 0x000166000c1e1900 */
[----:B------:R-:W-:-:S02]  /*03a0*/  IMAD.WIDE R48, R32, 0x4, R8 ;  /* 0x0000000420307825 */ /* 0x000fc400078e0208 */
[----:B------:R-:W5:Y:S02]  /*03b0*/  LDG.E R8, desc[UR6][R8.64] ;  /* 0x0000000608087981 */ /* 0x000f64000c1e1900 */
[C---:B------:R-:W-:Y:S02]  /*03c0*/  IMAD.WIDE R52, R32.reuse, 0x4, R50 ;  /* 0x0000000420347825 */ /* 0x040fe400078e0232 */
[----:B------:R-:W5:Y:S02]  /*03d0*/  LDG.E R7, desc[UR6][R28.64] ;  /* 0x000000061c077981 */ /* 0x000f64000c1e1900 */
[C---:B0-----:R-:W-:Y:S02]  /*03e0*/  IMAD.WIDE R50, R32.reuse, 0x4, R56 ;  /* 0x0000000420327825 */ /* 0x041fe400078e0238 */
[----:B------:R-:W5:Y:S02]  /*03f0*/  LDG.E R52, desc[UR6][R52.64] ;  /* 0x0000000634347981 */ /* 0x000f64000c1e1900 */
[----:B------:R-:W-:-:S02]  /*0400*/  IMAD.WIDE R30, R32, 0x4, R48 ;  /* 0x00000004201e7825 */ /* 0x000fc400078e0230 */
[----:B------:R0:W5:Y:S02]  /*0410*/  LDG.E R9, desc[UR6][R24.64] ;  /* 0x0000000618097981 */ /* 0x000164000c1e1900 */
[C---:B------:R-:W-:Y:S02]  /*0420*/  IMAD.WIDE R60, R32.reuse, 0x4, R28 ;  /* 0x00000004203c7825 */ /* 0x040fe400078e021c */
[----:B------:R-:W5:Y:S02]  /*0430*/  LDG.E R48, desc[UR6][R48.64] ;  /* 0x0000000630307981 */ /* 0x000f64000c1e1900 */
[----:B------:R-:W-:Y:S02]  /*0440*/  IMAD.WIDE R58, R32, 0x4, R50 ;  /* 0x00000004203a7825 */ /* 0x000fe400078e0232 */
[----:B------:R-:W5:Y:S02]  /*0450*/  LDG.E R56, desc[UR6][R56.64] ;  /* 0x0000000638387981 */ /* 0x000f64000c1e1900 */
[----:B------:R-:W-:-:S02]  /*0460*/  IMAD R33, R33, R32, RZ ;  /* 0x0000002021217224 */ /* 0x000fc400078e02ff */
[C---:B------:R-:W-:Y:S01]  /*0470*/  IMAD.WIDE R34, R32.reuse, 0x4, R30 ;  /* 0x0000000420227825 */ /* 0x040fe200078e021e */
[----:B------:R-:W5:Y:S03]  /*0480*/  LDG.E R50, desc[UR6][R50.64] ;  /* 0x0000000632327981 */ /* 0x000f66000c1e1900 */
[C---:B------:R-:W-:Y:S01]  /*0490*/  IMAD.WIDE R22, R32.reuse, 0x4, R60 ;  /* 0x0000000420167825 */ /* 0x040fe200078e023c */
[----:B------:R-:W5:Y:S03]  /*04a0*/  LDG.E R30, desc[UR6][R30.64] ;  /* 0x000000061e1e7981 */ /* 0x000f66000c1e1900 */
[----:B---3--:R-:W-:Y:S01]  /*04b0*/  IMAD.WIDE R26, R33, 0x4, R26 ;  /* 0x00000004211a7825 */ /* 0x008fe200078e021a */
[----:B------:R-:W3:Y:S03]  /*04c0*/  LDG.E R34, desc[UR6][R34.64] ;  /* 0x0000000622227981 */ /* 0x000ee6000c1e1900 */
[----:B0-----:R-:W-:Y:S01]  /*04d0*/  IMAD.WIDE R24, R32, 0x4, R58 ;  /* 0x0000000420187825 */ /* 0x001fe200078e023a */
[----:B------:R-:W3:Y:S04]  /*04e0*/  LDG.E R60, desc[UR6][R60.64] ;  /* 0x000000063c3c7981 */ /* 0x000ee8000c1e1900 */
[----:B------:R-:W3:Y:S04]  /*04f0*/  LDG.E R58, desc[UR6][R58.64] ;  /* 0x000000063a3a7981 */ /* 0x000ee8000c1e1900 */
[----:B------:R0:W3:Y:S04]  /*0500*/  LDG.E R28, desc[UR6][R24.64] ;  /* 0x00000006181c7981 */ /* 0x0000e8000c1e1900 */
[----:B------:R1:W3:Y:S04]  /*0510*/  LDG.E R22, desc[UR6][R22.64] ;  /* 0x0000000616167981 */ /* 0x0002e8000c1e1900 */
[----:B------:R1:W3:Y:S01]  /*0520*/  LDG.E R26, desc[UR6][R26.64] ;  /* 0x000000061a1a7981 */ /* 0x0002e2000c1e1900 */
[----:B------:R-:W0:Y:S01]  /*0530*/  LDCU UR4, c[0x0][0x370] ;  /* 0x00006e00ff0477ac */ /* 0x000e220008000800 */
[----:B------:R-:W0:Y:S02]  /*0540*/  LDC R13, c[0x0][0x360] ;  /* 0x0000d800ff0d7b82 */ /* 0x000e240000000800 */
[----:B0-----:R-:W-:-:S05]  /*0550*/  IMAD R15, R13, UR4, RZ ;  /* 0x000000040d0f7c24 */ /* 0x001fca000f8e02ff */
[----:B------:R-:W-:-:S04]  /*0560*/  IABS R17, R15 ;  /* 0x0000000f00117213 */ /* 0x000fc80000000000 */
[----:B------:R-:W0:Y:S08]  /*0570*/  I2F.RP R19, R17 ;  /* 0x0000001100137306 */ /* 0x000e300000209400 */
[----:B0-----:R-:W0:Y:S01]  /*0580*/  MUFU.RCP R19, R19 ;  /* 0x0000001300137308 */ /* 0x001e220000001000 */
[----:B------:R-:W-:Y:S02]  /*0590*/  LOP3.LUT R11, RZ, R3, RZ, 0x33, !PT ;  /* 0x00000003ff0b7212 */ /* 0x000fe400078e33ff */
[----:B0-----:R-:W-:-:S05]  /*05a0*/  IADD3 R21, PT, PT, R19, 0xffffffe, RZ ;  /* 0x0ffffffe13157810 */ /* 0x001fca0007ffe0ff */
[----:B------:R-:W0:Y:S01]  /*05b0*/  F2I.FTZ.U32.TRUNC.NTZ R25, R21 ;  /* 0x0000001500197305 */ /* 0x000e22000021f000 */
[----:B------:R-:W-:-:S04]  /*05c0*/  IADD3 R11, PT, PT, R11, R32, R15 ;  /* 0x000000200b0b7210 */ /* 0x000fc80007ffe00f */
[----:B------:R-:W-:Y:S02]  /*05d0*/  IADD3 R32, PT, PT, R11, -0x20, RZ ;  /* 0xffffffe00b207810 */ /* 0x000fe40007ffe0ff */
[----:B0-----:R-:W-:-:S05]  /*05e0*/  IADD3 R24, PT, PT, RZ, -R25, RZ ;  /* 0x80000019ff187210 */ /* 0x001fca0007ffe0ff */
[----:B------:R-:W-:Y:S02]  /*05f0*/  IMAD R11, R24, R17, RZ ;  /* 0x00000011180b7224 */ /* 0x000fe400078e02ff */
[----:B------:R-:W-:Y:S01]  /*0600*/  HFMA2 R24, -RZ, RZ, 0, 0 ;  /* 0x00000000ff187431 */ /* 0x000fe200000001ff */
[----:B-1----:R-:W-:Y:S02]  /*0610*/  IABS R23, R32 ;  /* 0x0000002000177213 */ /* 0x002fe40000000000 */
[----:B------:R-:W-:Y:S02]  /*0620*/  IABS R27, R15 ;  /* 0x0000000f001b7213 */ /* 0x000fe40000000000 */
[----:B------:R-:W-:Y:S01]  /*0630*/  IMAD.HI.U32 R11, R25, R11, R24 ;  /* 0x0000000b190b7227 */ /* 0x000fe200078e0018 */
[----:B------:R-:W-:Y:S02]  /*0640*/  MOV R24, R23 ;  /* 0x0000001700187202 */ /* 0x000fe40000000f00 */
[----:B------:R-:W-:-:S03]  /*0650*/  IADD3 R19, PT, PT, RZ, -R27, RZ ;  /* 0x8000001bff137210 */ /* 0x000fc60007ffe0ff */
[----:B------:R-:W-:-:S04]  /*0660*/  IMAD.HI.U32 R11, R11, R24, RZ ;  /* 0x000000180b0b7227 */ /* 0x000fc800078e00ff */
[----:B------:R-:W-:-:S05]  /*0670*/  IMAD R24, R11, R19, R24 ;  /* 0x000000130b187224 */ /* 0x000fca00078e0218 */
[----:B------:R-:W-:Y:S02]  /*0680*/  ISETP.GT.U32.AND P2, PT, R17, R24, PT ;  /* 0x000000181100720c */ /* 0x000fe40003f44070 */
[----:B------:R-:W-:-:S11]  /*0690*/  LOP3.LUT R32, R32, R15, RZ, 0x3c, !PT ;  /* 0x0000000f20207212 */ /* 0x000fd600078e3cff */
[----:B------:R-:W-:-:S04]  /*06a0*/  @!P2 IADD3 R24, PT, PT, R24, -R17, RZ ;  /* 0x800000111818a210 */ /* 0x000fc80007ffe0ff */
[----:B------:R-:W-:Y:S02]  /*06b0*/  ISETP.GE.U32.AND P1, PT, R24, R17, PT ;  /* 0x000000111800720c */ /* 0x000fe40003f26070 */
[----:B------:R-:W-:Y:S02]  /*06c0*/  ISETP.GE.AND P0, PT, R32, RZ, PT ;  /* 0x000000ff2000720c */ /* 0x000fe40003f06270 */
[----:B------:R-:W-:Y:S02]  /*06d0*/  @!P2 IADD3 R11, PT, PT, R11, 0x1, RZ ;  /* 0x000000010b0ba810 */ /* 0x000fe40007ffe0ff */
[----:B------:R-:W-:Y:S02]  /*06e0*/  ISETP.NE.AND P2, PT, R15, RZ, PT ;  /* 0x000000ff0f00720c */ /* 0x000fe40003f45270 */
[----:B------:R-:W-:Y:S01]  /*06f0*/  R2UR UR8, R1 ;  /* 0x00000000010872ca */ /* 0x000fe200000e0000 */
[----:B--2---:R-:W-:Y:S04]  /*0700*/  STL [R1+0x80], R16 ;  /* 0x0000801001007387 */ /* 0x004fe80000100800 */
[----:B----4-:R0:W-:Y:S04]  /*0710*/  STL [R1+0x880], R2 ;  /* 0x0008800201007387 */ /* 0x0101e80000100800 */
[----:B-----5:R-:W-:Y:S01]  /*0720*/  STL [R1+0x100], R14 ;  /* 0x0001000e01007387 */ /* 0x020fe20000100800 */
[----:B0-----:R-:W0:Y:S03]  /*0730*/  LDC R2, c[0x0][0x380] ;  /* 0x0000e000ff027b82 */ /* 0x001e260000000800 */
[----:B------:R-:W-:Y:S04]  /*0740*/  STL [R1+0x200], R10 ;  /* 0x0002000a01007387 */ /* 0x000fe80000100800 */
[----:B------:R-:W-:Y:S04]  /*0750*/  STL [R1+0x280], R46 ;  /* 0x0002802e01007387 */ /* 0x000fe80000100800 */
[----:B------:R-:W-:Y:S04]  /*0760*/  STL [R1+0x300], R44 ;  /* 0x0003002c01007387 */ /* 0x000fe80000100800 */
[----:B------:R-:W-:Y:S01]  /*0770*/  STL [R1+0x380], R42 ;  /* 0x0003802a01007387 */ /* 0x000fe20000100800 */
[----:B------:R-:W-:-:S03]  /*0780*/  @P1 IADD3 R11, PT, PT, R11, 0x1, RZ ;  /* 0x000000010b0b1810 */ /* 0x000fc60007ffe0ff */
[----:B------:R-:W-:Y:S04]  /*0790*/  STL [R1+0x480], R40 ;  /* 0x0004802801007387 */ /* 0x000fe80000100800 */
[----:B------:R-:W-:Y:S04]  /*07a0*/  STL [R1+0xc80], R54 ;  /* 0x000c803601007387 */ /* 0x000fe80000100800 */
[----:B------:R-:W-:Y:S04]  /*07b0*/  STL [R1+0x980], R4 ;  /* 0x0009800401007387 */ /* 0x000fe80000100800 */
[----:B------:R-:W-:Y:S04]  /*07c0*/  STL [R1+0xd00], R20 ;  /* 0x000d001401007387 */ /* 0x000fe80000100800 */
[----:B------:R-:W-:Y:S04]  /*07d0*/  STL [R1+0x580], R36 ;  /* 0x0005802401007387 */ /* 0x000fe80000100800 */
[----:B------:R1:W-:Y:S04]  /*07e0*/  STL [R1+0x400], R5 ;  /* 0x0004000501007387 */ /* 0x0003e80000100800 */
[----:B------:R-:W-:Y:S04]  /*07f0*/  STL [R1+0xa00], R6 ;  /* 0x000a000601007387 */ /* 0x000fe80000100800 */
[----:B------:R-:W-:Y:S01]  /*0800*/  STL [R1+0xd80], R18 ;  /* 0x000d801201007387 */ /* 0x000fe20000100800 */
[----:B-1----:R-:W1:Y:S03]  /*0810*/  LDC.64 R4, c[0x0][0x388] ;  /* 0x0000e200ff047b82 */ /* 0x002e660000000a00 */
[----:B------:R-:W-:Y:S04]  /*0820*/  STL [R1+0xa80], R8 ;  /* 0x000a800801007387 */ /* 0x000fe80000100800 */
[----:B------:R2:W-:Y:S04]  /*0830*/  STL [R1+0xe80], R7 ;  /* 0x000e800701007387 */ /* 0x0005e80000100800 */
[----:B------:R-:W-:Y:S04]  /*0840*/  STL [R1+0xe00], R52 ;  /* 0x000e003401007387 */ /* 0x000fe80000100800 */
[----:B------:R-:W-:Y:S01]  /*0850*/  STL [R1+0x600], R9 ;  /* 0x0006000901007387 */ /* 0x000fe20000100800 */
[----:B--2---:R-:W2:Y:S03]  /*0860*/  LDC.64 R6, c[0x0][0x390] ;  /* 0x0000e400ff067b82 */ /* 0x004ea60000000a00 */
[----:B------:R-:W-:Y:S04]  /*0870*/  STL [R1+0xb00], R48 ;  /* 0x000b003001007387 */ /* 0x000fe80000100800 */
[----:B------:R-:W-:Y:S04]  /*0880*/  STL [R1+0x680], R56 ;  /* 0x0006803801007387 */ /* 0x000fe80000100800 */
[----:B------:R-:W-:Y:S04]  /*0890*/  STL [R1+0x700], R50 ;  /* 0x0007003201007387 */ /* 0x000fe80000100800 */
[----:B------:R-:W-:Y:S04]  /*08a0*/  STL [R1+0xb80], R30 ;  /* 0x000b801e01007387 */ /* 0x000fe80000100800 */
[----:B---3--:R-:W-:Y:S04]  /*08b0*/  STL [R1+0xc00], R34 ;  /* 0x000c002201007387 */ /* 0x008fe80000100800 */
[----:B------:R-:W-:Y:S04]  /*08c0*/  STL [R1+0xf00], R60 ;  /* 0x000f003c01007387 */ /* 0x000fe80000100800 */
[----:B------:R-:W-:Y:S04]  /*08d0*/  STL [R1+0x780], R58 ;  /* 0x0007803a01007387 */ /* 0x000fe80000100800 */
[----:B------:R-:W-:Y:S04]  /*08e0*/  STL [R1+0x800], R28 ;  /* 0x0008001c01007387 */ /* 0x000fe80000100800 */
[----:B------:R-:W-:Y:S04]  /*08f0*/  STL [R1+0xf80], R22 ;  /* 0x000f801601007387 */ /* 0x000fe80000100800 */
[----:B------:R-:W-:Y:S04]  /*0900*/  STL [R1+0x1000], R26 ;  /* 0x0010001a01007387 */ /* 0x000fe80000100800 */
[----:B------:R3:W-:Y:S01]  /*0910*/  STL [R1+0x900], R0 ;  /* 0x0009000001007387 */ /* 0x0007e20000100800 */
[----:B------:R-:W-:-:S03]  /*0920*/  HFMA2 R32, -RZ, RZ, 0, 5.9604644775390625e-08 ;  /* 0x00000001ff207431 */ /* 0x000fc600000001ff */
[----:B------:R4:W-:Y:S01]  /*0930*/  STL [R1+0x180], R12 ;  /* 0x0001800c01007387 */ /* 0x0009e20000100800 */
[----:B---3--:R-:W-:-:S03]  /*0940*/  MOV R0, R11 ;  /* 0x0000000b00007202 */ /* 0x008fc60000000f00 */
[----:B------:R3:W-:Y:S01]  /*0950*/  STL [R1+0x500], R38 ;  /* 0x0005002601007387 */ /* 0x0007e20000100800 */
[----:B----4-:R-:W-:Y:S01]  /*0960*/  HFMA2 R12, -RZ, RZ, 0, 5.9604644775390625e-08 ;  /* 0x00000001ff0c7431 */ /* 0x010fe200000001ff */
[----:B------:R-:W-:Y:S02]  /*0970*/  @!P0 IADD3 R0, PT, PT, -R0, RZ, RZ ;  /* 0x000000ff00008210 */ /* 0x000fe40007ffe1ff */
[----:B------:R-:W-:Y:S01]  /*0980*/  @!P2 LOP3.LUT R0, RZ, R15, RZ, 0x33, !PT ;  /* 0x0000000fff00a212 */ /* 0x000fe200078e33ff */
[----:B------:R-:W-:Y:S01]  /*0990*/  UIADD3 UR37, UPT, UPT, UR8, 0x1000, URZ ;  /* 0x0000100008257890 */ /* 0x000fe2000fffe0ff */
[----:B0123--:R-:W-:-:S11]  /*09a0*/  MOV R38, 0x1 ;  /* 0x0000000100267802 */ /* 0x00ffd60000000f00 */
.L_x_108:
[----:B01----:R-:W-:-:S05]  /*09b0*/  IADD3 R9, PT, PT, R33, R12, RZ ;  /* 0x0000000c21097210 */ /* 0x003fca0007ffe0ff */
[----:B--2---:R-:W-:-:S06]  /*09c0*/  IMAD.WIDE R8, R9, 0x4, R4 ;  /* 0x0000000409087825 */ /* 0x004fcc00078e0204 */
[----:B------:R-:W2:Y:S01]  /*09d0*/  LDG.E R8, desc[UR6][R8.64] ;  /* 0x0000000608087981 */ /* 0x000ea2000c1e1900 */
[C---:B------:R-:W-:Y:S02]  /*09e0*/  LEA R39, R12.reuse, R1, 0x2 ;  /* 0x000000010c277211 */ /* 0x040fe400078e10ff */
[----:B------:R-:W-:-:S03]  /*09f0*/  ISETP.GT.U32.AND P0, PT, R12, 0x1e, PT ;  /* 0x0000001e0c00780c */ /* 0x000fc60003f04070 */
[----:B--2---:R0:W-:Y:S10]  /*0a00*/  STL [R39+0x1000], R8 ;  /* 0x0010000827007387 */ /* 0x0041f40000100800 */
[----:B------:R-:W-:Y:S05]  /*0a10*/  @P0 BRA `(.L_x_104) ;  /* 0x0000000800240947 */ /* 0x000fea0003800000 */
[C---:B------:R-:W-:Y:S02]  /*0a20*/  ISETP.GT.U32.AND P0, PT, R12.reuse, 0xf, PT ;  /* 0x0000000f0c00780c */ /* 0x040fe40003f04070 */
[----:B0-----:R-:W-:Y:S02]  /*0a30*/  LOP3.LUT R8, R12, 0xf, RZ, 0xc0, !PT ;  /* 0x0000000f0c087812 */ /* 0x001fe400078ec0ff */
[-C--:B------:R-:W-:Y:S02]  /*0a40*/  IADD3 R41, PT, PT, R3, R12.reuse, RZ ;  /* 0x0000000c03297210 */ /* 0x080fe40007ffe0ff */
[----:B------:R-:W-:Y:S02]  /*0a50*/  ISETP.NE.AND P1, PT, R8, 0xf, PT ;  /* 0x0000000f0800780c */ /* 0x000fe40003f25270 */
[----:B------:R-:W-:-:S05]  /*0a60*/  MOV R8, R12 ;  /* 0x0000000c00087202 */ /* 0x000fca0000000f00 */
[----:B------:R-:W-:Y:S06]  /*0a70*/  @P0 BRA `(.L_x_105) ;  /* 0x0000000000d00947 */ /* 0x000fec0003800000 */
[----:B------:R-:W-:-:S05]  /*0a80*/  IMAD R8, R41, R2, R2 ;  /* 0x0000000229087224 */ /* 0x000fca00078e0202 */
[----:B------:R-:W-:-:S05]  /*0a90*/  IADD3 R47, PT, PT, R8, R41, RZ ;  /* 0x00000029082f7210 */ /* 0x000fca0007ffe0ff */
[----:B------:R-:W-:-:S05]  /*0aa0*/  IMAD.WIDE R46, R47, 0x4, R6 ;  /* 0x000000042f2e7825 */ /* 0x000fca00078e0206 */
[----:B------:R-:W2:Y:S01]  /*0ab0*/  LDG.E R40, desc[UR6][R46.64] ;  /* 0x000000062e287981 */ /* 0x000ea2000c1e1900 */
[----:B------:R-:W-:-:S05]  /*0ac0*/  IMAD.WIDE R28, R2, 0x4, R46 ;  /* 0x00000004021c7825 */ /* 0x000fca00078e022e */
[----:B------:R0:W3:Y:S01]  /*0ad0*/  LDG.E R44, desc[UR6][R28.64] ;  /* 0x000000061c2c7981 */ /* 0x0000e2000c1e1900 */
[----:B------:R-:W-:-:S04]  /*0ae0*/  IMAD.WIDE R26, R2, 0x4, R28 ;  /* 0x00000004021a7825 */ /* 0x000fc800078e021c */
[C---:B------:R-:W-:Y:S02]  /*0af0*/  IMAD.WIDE R30, R2.reuse, 0x4, R26 ;  /* 0x00000004021e7825 */ /* 0x040fe400078e021a */
[----:B------:R-:W4:Y:S02]  /*0b00*/  LDG.E R26, desc[UR6][R26.64] ;  /* 0x000000061a1a7981 */ /* 0x000f24000c1e1900 */
[C---:B------:R-:W-:Y:S02]  /*0b10*/  IMAD.WIDE R34, R2.reuse, 0x4, R30 ;  /* 0x0000000402227825 */ /* 0x040fe400078e021e */
[----:B------:R-:W5:Y:S02]  /*0b20*/  LDG.E R30, desc[UR6][R30.64] ;  /* 0x000000061e1e7981 */ /* 0x000f64000c1e1900 */
[C---:B------:R-:W-:Y:S02]  /*0b30*/  IMAD.WIDE R36, R2.reuse, 0x4, R34 ;  /* 0x0000000402247825 */ /* 0x040fe400078e0222 */
[----:B------:R-:W5:Y:S02]  /*0b40*/  LDG.E R34, desc[UR6][R34.64] ;  /* 0x0000000622227981 */ /* 0x000f64000c1e1900 */
[----:B------:R-:W-:-:S02]  /*0b50*/  IMAD.WIDE R24, R2, 0x4, R36 ;  /* 0x0000000402187825 */ /* 0x000fc400078e0224 */
[----:B------:R-:W5:Y:S02]  /*0b60*/  LDG.E R36, desc[UR6][R36.64] ;  /* 0x0000000624247981 */ /* 0x000f64000c1e1900 */
[C---:B------:R-:W-:Y:S02]  /*0b70*/  IMAD.WIDE R22, R2.reuse, 0x4, R24 ;  /* 0x0000000402167825 */ /* 0x040fe400078e0218 */
[----:B------:R1:W5:Y:S02]  /*0b80*/  LDG.E R24, desc[UR6][R24.64] ;  /* 0x0000000618187981 */ /* 0x000364000c1e1900 */
[C---:B------:R-:W-:Y:S02]  /*0b90*/  IMAD.WIDE R20, R2.reuse, 0x4, R22 ;  /* 0x0000000402147825 */ /* 0x040fe400078e0216 */
[----:B------:R-:W5:Y:S02]  /*0ba0*/  LDG.E R22, desc[UR6][R22.64] ;  /* 0x0000000616167981 */ /* 0x000f64000c1e1900 */
[----:B------:R-:W-:-:S02]  /*0bb0*/  IMAD.WIDE R18, R2, 0x4, R20 ;  /* 0x0000000402127825 */ /* 0x000fc400078e0214 */
[----:B------:R-:W5:Y:S02]  /*0bc0*/  LDG.E R20, desc[UR6][R20.64] ;  /* 0x0000000614147981 */ /* 0x000f64000c1e1900 */
[C---:B------:R-:W-:Y:S02]  /*0bd0*/  IMAD.WIDE R16, R2.reuse, 0x4, R18 ;  /* 0x0000000402107825 */ /* 0x040fe400078e0212 */
[----:B------:R-:W5:Y:S02]  /*0be0*/  LDG.E R18, desc[UR6][R18.64] ;  /* 0x0000000612127981 */ /* 0x000f64000c1e1900 */
[C---:B------:R-:W-:Y:S02]  /*0bf0*/  IMAD.WIDE R8, R2.reuse, 0x4, R16 ;  /* 0x0000000402087825 */ /* 0x040fe400078e0210 */
[----:B------:R-:W5:Y:S02]  /*0c00*/  LDG.E R16, desc[UR6][R16.64] ;  /* 0x0000000610107981 */ /* 0x000f64000c1e1900 */
[----:B------:R-:W-:-:S02]  /*0c10*/  IMAD.WIDE R14, R2, 0x4, R8 ;  /* 0x00000004020e7825 */ /* 0x000fc400078e0208 */
[----:B------:R1:W5:Y:S02]  /*0c20*/  LDG.E R46, desc[UR6][R8.64] ;  /* 0x00000006082e7981 */ /* 0x000364000c1e1900 */
[C---:B------:R-:W-:Y:S02]  /*0c30*/  IMAD.WIDE R10, R2.reuse, 0x4, R14 ;  /* 0x00000004020a7825 */ /* 0x040fe400078e020e */
[----:B------:R-:W5:Y:S02]  /*0c40*/  LDG.E R14, desc[UR6][R14.64] ;  /* 0x000000060e0e7981 */ /* 0x000f64000c1e1900 */
[C---:B------:R-:W-:Y:S02]  /*0c50*/  IMAD.WIDE R42, R2.reuse, 0x4, R10 ;  /* 0x00000004022a7825 */ /* 0x040fe400078e020a */
[----:B------:R-:W5:Y:S02]  /*0c60*/  LDG.E R10, desc[UR6][R10.64] ;  /* 0x000000060a0a7981 */ /* 0x000f64000c1e1900 */
[----:B0-----:R-:W-:-:S02]  /*0c70*/  IMAD.WIDE R28, R2, 0x4, R42 ;  /* 0x00000004021c7825 */ /* 0x001fc400078e022a */
[----:B------:R-:W5:Y:S04]  /*0c80*/  LDG.E R42, desc[UR6][R42.64] ;  /* 0x000000062a2a7981 */ /* 0x000f68000c1e1900 */
[----:B------:R-:W5:Y:S01]  /*0c90*/  LDG.E R28, desc[UR6][R28.64] ;  /* 0x000000061c1c7981 */ /* 0x000f62000c1e1900 */
[C---:B-1----:R-:W-:Y:S02]  /*0ca0*/  LEA R25, R12.reuse, R39, 0x7 ;  /* 0x000000270c197211 */ /* 0x042fe400078e38ff */
[----:B------:R-:W-:-:S03]  /*0cb0*/  IADD3 R8, PT, PT, R12, 0x10, RZ ;  /* 0x000000100c087810 */ /* 0x000fc60007ffe0ff */
[----:B--2---:R0:W-:Y:S04]  /*0cc0*/  STL [R25+0x80], R40 ;  /* 0x0000802819007387 */ /* 0x0041e80000100800 */
[----:B---3--:R0:W-:Y:S04]  /*0cd0*/  STL [R25+0x100], R44 ;  /* 0x0001002c19007387 */ /* 0x0081e80000100800 */
[----:B----4-:R0:W-:Y:S04]  /*0ce0*/  STL [R25+0x180], R26 ;  /* 0x0001801a19007387 */ /* 0x0101e80000100800 */
[----:B-----5:R0:W-:Y:S04]  /*0cf0*/  STL [R25+0x200], R30 ;  /* 0x0002001e19007387 */ /* 0x0201e80000100800 */
[----:B------:R0:W-:Y:S04]  /*0d00*/  STL [R25+0x280], R34 ;  /* 0x0002802219007387 */ /* 0x0001e80000100800 */
        /* <DEDUP_REMOVED lines=10> */
[----:B------:R0:W-:Y:S02]  /*0db0*/  STL [R25+0x800], R28 ;  /* 0x0008001c19007387 */ /* 0x0001e40000100800 */
.L_x_105:
[----:B------:R-:W-:Y:S05]  /*0dc0*/  @!P1 BRA `(.L_x_104) ;  /* 0x0000000400389947 */ /* 0x000fea0003800000 */
[----:B------:R-:W-:-:S04]  /*0dd0*/  LOP3.LUT R9, RZ, R32, RZ, 0x33, !PT ;  /* 0x00000020ff097212 */ /* 0x000fc800078e33ff */
[----:B------:R-:W-:-:S04]  /*0de0*/  LOP3.LUT R9, R9, 0xf, RZ, 0xc0, !PT ;  /* 0x0000000f09097812 */ /* 0x000fc800078ec0ff */
[C---:B0-----:R-:W-:Y:S02]  /*0df0*/  IADD3 R10, PT, PT, R9.reuse, -0x1, RZ ;  /* 0xffffffff090a7810 */ /* 0x041fe40007ffe0ff */
[----:B------:R-:W-:Y:S02]  /*0e00*/  LOP3.LUT P1, RZ, R9, 0x7, RZ, 0xc0, !PT ;  /* 0x0000000709ff7812 */ /* 0x000fe4000782c0ff */
[----:B------:R-:W-:-:S13]  /*0e10*/  ISETP.GE.U32.AND P0, PT, R10, 0x7, PT ;  /* 0x000000070a00780c */ /* 0x000fda0003f06070 */
[----:B------:R-:W-:Y:S05]  /*0e20*/  @!P0 BRA `(.L_x_106) ;  /* 0x0000000000748947 */ /* 0x000fea0003800000 */
[----:B------:R-:W-:-:S05]  /*0e30*/  IADD3 R9, PT, PT, R3, R8, RZ ;  /* 0x0000000803097210 */ /* 0x000fca0007ffe0ff */
[----:B------:R-:W-:-:S05]  /*0e40*/  IMAD R10, R9, R2, R2 ;  /* 0x00000002090a7224 */ /* 0x000fca00078e0202 */
[----:B------:R-:W-:-:S05]  /*0e50*/  IADD3 R17, PT, PT, R10, R41, RZ ;  /* 0x000000290a117210 */ /* 0x000fca0007ffe0ff */
[----:B------:R-:W-:-:S04]  /*0e60*/  IMAD.WIDE R16, R17, 0x4, R6 ;  /* 0x0000000411107825 */ /* 0x000fc800078e0206 */
[C---:B------:R-:W-:Y:S02]  /*0e70*/  IMAD.WIDE R18, R2.reuse, 0x4, R16 ;  /* 0x0000000402127825 */ /* 0x040fe400078e0210 */
[----:B------:R-:W2:Y:S02]  /*0e80*/  LDG.E R16, desc[UR6][R16.64] ;  /* 0x0000000610107981 */ /* 0x000ea4000c1e1900 */
[C---:B------:R-:W-:Y:S02]  /*0e90*/  IMAD.WIDE R20, R2.reuse, 0x4, R18 ;  /* 0x0000000402147825 */ /* 0x040fe400078e0212 */
[----:B------:R-:W3:Y:S02]  /*0ea0*/  LDG.E R18, desc[UR6][R18.64] ;  /* 0x0000000612127981 */ /* 0x000ee4000c1e1900 */
[C---:B------:R-:W-:Y:S02]  /*0eb0*/  IMAD.WIDE R22, R2.reuse, 0x4, R20 ;  /* 0x0000000402167825 */ /* 0x040fe400078e0214 */
[----:B------:R-:W4:Y:S02]  /*0ec0*/  LDG.E R20, desc[UR6][R20.64] ;  /* 0x0000000614147981 */ /* 0x000f24000c1e1900 */
[----:B------:R-:W-:-:S02]  /*0ed0*/  IMAD.WIDE R24, R2, 0x4, R22 ;  /* 0x0000000402187825 */ /* 0x000fc400078e0216 */
[----:B------:R-:W5:Y:S02]  /*0ee0*/  LDG.E R22, desc[UR6][R22.64] ;  /* 0x0000000616167981 */ /* 0x000f64000c1e1900 */
[C---:B------:R-:W-:Y:S02]  /*0ef0*/  IMAD.WIDE R14, R2.reuse, 0x4, R24 ;  /* 0x00000004020e7825 */ /* 0x040fe400078e0218 */
[----:B------:R-:W5:Y:S02]  /*0f00*/  LDG.E R24, desc[UR6][R24.64] ;  /* 0x0000000618187981 */ /* 0x000f64000c1e1900 */
[C---:B------:R-:W-:Y:S02]  /*0f10*/  IMAD.WIDE R10, R2.reuse, 0x4, R14 ;  /* 0x00000004020a7825 */ /* 0x040fe400078e020e */
[----:B------:R-:W5:Y:S02]  /*0f20*/  LDG.E R14, desc[UR6][R14.64] ;  /* 0x000000060e0e7981 */ /* 0x000f64000c1e1900 */
[----:B------:R-:W-:-:S02]  /*0f30*/  IMAD.WIDE R26, R2, 0x4, R10 ;  /* 0x00000004021a7825 */ /* 0x000fc400078e020a */
[----:B------:R-:W5:Y:S04]  /*0f40*/  LDG.E R10, desc[UR6][R10.64] ;  /* 0x000000060a0a7981 */ /* 0x000f68000c1e1900 */
[----:B------:R-:W5:Y:S01]  /*0f50*/  LDG.E R26, desc[UR6][R26.64] ;  /* 0x000000061a1a7981 */ /* 0x000f62000c1e1900 */
[C---:B------:R-:W-:Y:S02]  /*0f60*/  LEA R9, R8.reuse, R39, 0x7 ;  /* 0x0000002708097211 */ /* 0x040fe400078e38ff */
        /* <DEDUP_REMOVED lines=8> */
[----:B------:R0:W-:Y:S02]  /*0ff0*/  STL [R9+0x400], R26 ;  /* 0x0004001a09007387 */ /* 0x0001e40000100800 */
.L_x_106:
[----:B------:R-:W-:Y:S05]  /*1000*/  @!P1 BRA `(.L_x_104) ;  /* 0x0000000000a89947 */ /* 0x000fea0003800000 */
[----:B0-----:R-:W-:-:S04]  /*1010*/  LOP3.LUT R9, RZ, R38, RZ, 0x33, !PT ;  /* 0x00000026ff097212 */ /* 0x001fc800078e33ff */
[----:B------:R-:W-:-:S04]  /*1020*/  LOP3.LUT R9, R9, 0xffff, RZ, 0xc0, !PT ;  /* 0x0000ffff09097812 */ /* 0x000fc800078ec0ff */
[C---:B------:R-:W-:Y:S02]  /*1030*/  LOP3.LUT R10, R9.reuse, 0x7, RZ, 0xc0, !PT ;  /* 0x00000007090a7812 */ /* 0x040fe400078ec0ff */
[----:B------:R-:W-:Y:S02]  /*1040*/  LOP3.LUT R20, R9, 0x3, RZ, 0xc0, !PT ;  /* 0x0000000309147812 */ /* 0x000fe400078ec0ff */
[----:B------:R-:W-:Y:S02]  /*1050*/  IADD3 R10, PT, PT, R10, -0x1, RZ ;  /* 0xffffffff0a0a7810 */ /* 0x000fe40007ffe0ff */
[----:B------:R-:W-:Y:S02]  /*1060*/  ISETP.NE.AND P1, PT, R20, RZ, PT ;  /* 0x000000ff1400720c */ /* 0x000fe40003f25270 */
        /* <DEDUP_REMOVED lines=10> */
[----:B------:R-:W-:Y:S02]  /*1110*/  IMAD.WIDE R18, R2, 0x4, R16 ;  /* 0x0000000402127825 */ /* 0x000fe400078e0210 */
[----:B------:R-:W4:Y:S04]  /*1120*/  LDG.E R16, desc[UR6][R16.64] ;  /* 0x0000000610107981 */ /* 0x000f28000c1e1900 */
[----:B------:R-:W5:Y:S01]  /*1130*/  LDG.E R18, desc[UR6][R18.64] ;  /* 0x0000000612127981 */ /* 0x000f62000c1e1900 */
[----:B------:R-:W-:-:S02]  /*1140*/  LEA R9, R8, R39, 0x7 ;  /* 0x0000002708097211 */ /* 0x000fc400078e38ff */
[----:B------:R-:W-:-:S03]  /*1150*/  IADD3 R8, PT, PT, R8, 0x4, RZ ;  /* 0x0000000408087810 */ /* 0x000fc60007ffe0ff */
[----:B--2---:R0:W-:Y:S04]  /*1160*/  STL [R9+0x80], R10 ;  /* 0x0000800a09007387 */ /* 0x0041e80000100800 */
[----:B---3--:R0:W-:Y:S04]  /*1170*/  STL [R9+0x100], R14 ;  /* 0x0001000e09007387 */ /* 0x0081e80000100800 */
[----:B----4-:R0:W-:Y:S04]  /*1180*/  STL [R9+0x180], R16 ;  /* 0x0001801009007387 */ /* 0x0101e80000100800 */
[----:B-----5:R0:W-:Y:S02]  /*1190*/  STL [R9+0x200], R18 ;  /* 0x0002001209007387 */ /* 0x0201e40000100800 */
.L_x_107:
[----:B------:R-:W-:Y:S05]  /*11a0*/  @!P1 BRA `(.L_x_104) ;  /* 0x0000000000409947 */ /* 0x000fea0003800000 */
[----:B0-----:R-:W-:-:S05]  /*11b0*/  IADD3 R9, PT, PT, R3, R8, RZ ;  /* 0x0000000803097210 */ /* 0x001fca0007ffe0ff */
[----:B------:R-:W-:-:S05]  /*11c0*/  IMAD R10, R9, R2, R2 ;  /* 0x00000002090a7224 */ /* 0x000fca00078e0202 */
[----:B------:R-:W-:-:S05]  /*11d0*/  IADD3 R11, PT, PT, R10, R41, RZ ;  /* 0x000000290a0b7210 */ /* 0x000fca0007ffe0ff */
[----:B------:R-:W-:-:S05]  /*11e0*/  IMAD.WIDE R10, R11, 0x4, R6 ;  /* 0x000000040b0a7825 */ /* 0x000fca00078e0206 */
[----:B------:R-:W2:Y:S01]  /*11f0*/  LDG.E R9, desc[UR6][R10.64] ;  /* 0x000000060a097981 */ /* 0x000ea2000c1e1900 */
[----:B------:R-:W-:Y:S02]  /*1200*/  LEA R39, R8, R39, 0x7 ;  /* 0x0000002708277211 */ /* 0x000fe400078e38ff */
[----:B------:R-:W-:-:S03]  /*1210*/  ISETP.NE.AND P0, PT, R20, 0x1, PT ;  /* 0x000000011400780c */ /* 0x000fc60003f05270 */
[----:B--2---:R1:W-:Y:S10]  /*1220*/  STL [R39+0x80], R9 ;  /* 0x0000800927007387 */ /* 0x0043f40000100800 */
[----:B------:R-:W-:Y:S05]  /*1230*/  @!P0 BRA `(.L_x_104) ;  /* 0x00000000001c8947 */ /* 0x000fea0003800000 */
[----:B------:R-:W-:Y:S01]  /*1240*/  ISETP.NE.AND P0, PT, R20, 0x2, PT ;  /* 0x000000021400780c */ /* 0x000fe20003f05270 */
[----:B------:R-:W-:-:S12]  /*1250*/  IMAD.WIDE R10, R2, 0x4, R10 ;  /* 0x00000004020a7825 */ /* 0x000fd800078e020a */
[----:B-1----:R-:W-:Y:S02]  /*1260*/  @P0 IMAD.WIDE R8, R2, 0x4, R10 ;  /* 0x0000000402080825 */ /* 0x002fe400078e020a */
[----:B------:R-:W2:Y:S04]  /*1270*/  LDG.E R10, desc[UR6][R10.64] ;  /* 0x000000060a0a7981 */ /* 0x000ea8000c1e1900 */
[----:B------:R-:W3:Y:S04]  /*1280*/  @P0 LDG.E R8, desc[UR6][R8.64] ;  /* 0x0000000608080981 */ /* 0x000ee8000c1e1900 */
[----:B--2---:R2:W-:Y:S04]  /*1290*/  STL [R39+0x100], R10 ;  /* 0x0001000a27007387 */ /* 0x0045e80000100800 */
[----:B---3--:R2:W-:Y:S02]  /*12a0*/  @P0 STL [R39+0x180], R8 ;  /* 0x0001800827000387 */ /* 0x0085e40000100800 */
.L_x_104:
[----:B------:R-:W-:Y:S02]  /*12b0*/  IADD3 R12, PT, PT, R12, 0x1, RZ ;  /* 0x000000010c0c7810 */ /* 0x000fe40007ffe0ff */
[----:B------:R-:W-:Y:S02]  /*12c0*/  IADD3 R32, PT, PT, R32, 0x1, RZ ;  /* 0x0000000120207810 */ /* 0x000fe40007ffe0ff */
[----:B------:R-:W-:Y:S02]  /*12d0*/  ISETP.NE.AND P0, PT, R12, 0x20, PT ;  /* 0x000000200c00780c */ /* 0x000fe40003f05270 */
[----:B------:R-:W-:-:S11]  /*12e0*/  IADD3 R38, PT, PT, R38, 0x1, RZ ;  /* 0x0000000126267810 */ /* 0x000fd60007ffe0ff */
[----:B------:R-:W-:Y:S05]  /*12f0*/  @P0 BRA `(.L_x_108) ;  /* 0xfffffff400ac0947 */ /* 0x000fea000383ffff */
[----:B------:R-:W-:-:S13]  /*1300*/  ISETP.GE.AND P0, PT, R0, 0x1, PT ;  /* 0x000000010000780c */ /* 0x000fda0003f06270 */
[----:B------:R-:W-:Y:S05]  /*1310*/  @!P0 EXIT ;  /* 0x000000000000894d */ /* 0x000fea0003800000 */
[----:B------:R-:W3:Y:S01]  /*1320*/  S2R R2, SR_TID.X ;  /* 0x0000000000027919 */ /* 0x000ee20000002100 */
[----:B------:R-:W3:Y:S01]  /*1330*/  S2UR UR5, SR_CTAID.X ;  /* 0x00000000000579c3 */ /* 0x000ee20000002500 */
[----:B------:R-:W4:Y:S01]  /*1340*/  LDCU UR4, c[0x0][0x384] ;  /* 0x00007080ff0477ac */ /* 0x000f220008000800 */
[----:B------:R-:W-:Y:S02]  /*1350*/  UIADD3 UR36, UPT, UPT, UR8, 0x1080, URZ ;  /* 0x0000108008247890 */ /* 0x000fe4000fffe0ff */
[----:B----4-:R-:W-:Y:S01]  /*1360*/  USHF.L.U32 UR4, UR4, 0x5, URZ ;  /* 0x0000000504047899 */ /* 0x010fe200080006ff */
[----:B---3--:R-:W-:-:S05]  /*1370*/  IMAD R13, R13, UR5, R2 ;  /* 0x000000050d0d7c24 */ /* 0x008fca000f8e0202 */
[----:B0-----:R-:W-:Y:S01]  /*1380*/  IMAD R36, R0, R13, UR4 ;  /* 0x0000000400247e24 */ /* 0x001fe2000f8e020d */
[----:B------:R-:W-:-:S06]  /*1390*/  UMOV UR4, URZ ;  /* 0x000000ff00047c82 */ /* 0x000fcc0008000000 */
.L_x_236:
[----:B0-----:R-:W0:Y:S01]  /*13a0*/  LDCU UR5, c[0x0][0x380] ;  /* 0x00007000ff0577ac */ /* 0x001e220008000800 */
[----:B------:R-:W-:-:S04]  /*13b0*/  MOV R3, UR4 ;  /* 0x0000000400037c02 */ /* 0x000fc80008000f00 */
[----:B------:R-:W-:-:S04]  /*13c0*/  IADD3 R3, PT, PT, R36, 0x20, R3 ;  /* 0x0000002024037810 */ /* 0x000fc80007ffe003 */
[----:B0-----:R-:W-:-:S13]  /*13d0*/  ISETP.GE.U32.AND P0, PT, R3, UR5, PT ;  /* 0x0000000503007c0c */ /* 0x001fda000bf06070 */
[----:B------:R-:W-:Y:S05]  /*13e0*/  @P0 EXIT ;  /* 0x000000000000094d */ /* 0x000fea0003800000 */
[----:B------:R-:W0:Y:S08]  /*13f0*/  LDC R2, c[0x0][0x384] ;  /* 0x0000e100ff027b82 */ /* 0x000e300000000800 */
[----:B------:R-:W3:Y:S01]  /*1400*/  LDC.64 R30, c[0x0][0x390] ;  /* 0x0000e400ff1e7b82 */ /* 0x000ee20000000a00 */
[----:B0-----:R-:W-:-:S05]  /*1410*/  IMAD R2, R2, UR5, RZ ;  /* 0x0000000502027c24 */ /* 0x001fca000f8e02ff */
[----:B------:R-:W-:-:S04]  /*1420*/  LEA R3, R2, R3, 0x5 ;  /* 0x0000000302037211 */ /* 0x000fc800078e28ff */
[C---:B-1----:R-:W-:Y:S01]  /*1430*/  IADD3 R9, PT, PT, R3.reuse, UR5, RZ ;  /* 0x0000000503097c10 */ /* 0x042fe2000fffe0ff */
[----:B---3--:R-:W-:-:S03]  /*1440*/  IMAD.WIDE.U32 R2, R3, 0x4, R30 ;  /* 0x0000000403027825 */ /* 0x008fc600078e001e */
[C---:B------:R-:W-:Y:S01]  /*1450*/  IADD3 R11, PT, PT, R9.reuse, UR5, RZ ;  /* 0x00000005090b7c10 */ /* 0x040fe2000fffe0ff */
[--C-:B--2---:R-:W-:Y:S01]  /*1460*/  IMAD.WIDE.U32 R8, R9, 0x4, R30.reuse ;  /* 0x0000000409087825 */ /* 0x104fe200078e001e */
[----:B------:R0:W2:Y:S02]  /*1470*/  LDG.E R4, desc[UR6][R2.64] ;  /* 0x0000000602047981 */ /* 0x0000a4000c1e1900 */
[C---:B------:R-:W-:Y:S01]  /*1480*/  IADD3 R17, PT, PT, R11.reuse, UR5, RZ ;  /* 0x000000050b117c10 */ /* 0x040fe2000fffe0ff */
[--C-:B------:R-:W-:Y:S01]  /*1490*/  IMAD.WIDE.U32 R10, R11, 0x4, R30.reuse ;  /* 0x000000040b0a7825 */ /* 0x100fe200078e001e */
[----:B------:R1:W2:Y:S02]  /*14a0*/  LDG.E R5, desc[UR6][R8.64] ;  /* 0x0000000608057981 */ /* 0x0002a4000c1e1900 */
[C---:B------:R-:W-:Y:S01]  /*14b0*/  IADD3 R19, PT, PT, R17.reuse, UR5, RZ ;  /* 0x0000000511137c10 */ /* 0x040fe2000fffe0ff */
[----:B------:R-:W-:Y:S01]  /*14c0*/  IMAD.WIDE.U32 R16, R17, 0x4, R30 ;  /* 0x0000000411107825 */ /* 0x000fe200078e001e */
[----:B------:R3:W2:Y:S02]  /*14d0*/  LDG.E R6, desc[UR6][R10.64] ;  /* 0x000000060a067981 */ /* 0x0006a4000c1e1900 */
[----:B------:R-:W-:-:S02]  /*14e0*/  IADD3 R21, PT, PT, R19, UR5, RZ ;  /* 0x0000000513157c10 */ /* 0x000fc4000fffe0ff */
[----:B------:R-:W2:Y:S02]  /*14f0*/  LDG.E R7, desc[UR6][R16.64] ;  /* 0x0000000610077981 */ /* 0x000ea4000c1e1900 */
[----:B------:R-:W-:-:S04]  /*1500*/  IADD3 R23, PT, PT, R21, UR5, RZ ;  /* 0x0000000515177c10 */ /* 0x000fc8000fffe0ff */
[----:B------:R-:W-:-:S04]  /*1510*/  IADD3 R25, PT, PT, R23, UR5, RZ ;  /* 0x0000000517197c10 */ /* 0x000fc8000fffe0ff */
[----:B------:R-:W-:-:S04]  /*1520*/  IADD3 R27, PT, PT, R25, UR5, RZ ;  /* 0x00000005191b7c10 */ /* 0x000fc8000fffe0ff */
[----:B------:R-:W-:-:S04]  /*1530*/  IADD3 R29, PT, PT, R27, UR5, RZ ;  /* 0x000000051b1d7c10 */ /* 0x000fc8000fffe0ff */
[----:B------:R-:W-:-:S04]  /*1540*/  IADD3 R33, PT, PT, R29, UR5, RZ ;  /* 0x000000051d217c10 */ /* 0x000fc8000fffe0ff */
[----:B------:R-:W-:Y:S01]  /*1550*/  IADD3 R35, PT, PT, R33, UR5, RZ ;  /* 0x0000000521237c10 */ /* 0x000fe2000fffe0ff */
[----:B------:R-:W-:-:S04]  /*1560*/  IMAD.WIDE.U32 R18, R19, 0x4, R30 ;  /* 0x0000000413127825 */ /* 0x000fc800078e001e */
[--C-:B0-----:R-:W-:Y:S01]  /*1570*/  IMAD.WIDE.U32 R2, R27, 0x4, R30.reuse ;  /* 0x000000041b027825 */ /* 0x101fe200078e001e */
[----:B------:R-:W4:Y:S03]  /*1580*/  LDG.E R12, desc[UR6][R18.64] ;  /* 0x00000006120c7981 */ /* 0x000f26000c1e1900 */
[--C-:B------:R-:W-:Y:S01]  /*1590*/  IMAD.WIDE.U32 R20, R21, 0x4, R30.reuse ;  /* 0x0000000415147825 */ /* 0x100fe200078e001e */
[----:B------:R0:W5:Y:S03]  /*15a0*/  LDG.E R16, desc[UR6][R2.64] ;  /* 0x0000000602107981 */ /* 0x000166000c1e1900 */
[--C-:B------:R-:W-:Y:S01]  /*15b0*/  IMAD.WIDE.U32 R22, R23, 0x4, R30.reuse ;  /* 0x0000000417167825 */ /* 0x100fe200078e001e */
[----:B------:R-:W4:Y:S03]  /*15c0*/  LDG.E R13, desc[UR6][R20.64] ;  /* 0x00000006140d7981 */ /* 0x000f26000c1e1900 */
[--C-:B------:R-:W-:Y:S01]  /*15d0*/  IMAD.WIDE.U32 R24, R25, 0x4, R30.reuse ;  /* 0x0000000419187825 */ /* 0x100fe200078e001e */
[----:B------:R-:W4:Y:S03]  /*15e0*/  LDG.E R14, desc[UR6][R22.64] ;  /* 0x00000006160e7981 */ /* 0x000f26000c1e1900 */
[--C-:B-1----:R-:W-:Y:S01]  /*15f0*/  IMAD.WIDE.U32 R8, R29, 0x4, R30.reuse ;  /* 0x000000041d087825 */ /* 0x102fe200078e001e */
[----:B------:R1:W4:Y:S03]  /*1600*/  LDG.E R15, desc[UR6][R24.64] ;  /* 0x00000006180f7981 */ /* 0x000326000c1e1900 */
[--C-:B---3--:R-:W-:Y:S01]  /*1610*/  IMAD.WIDE.U32 R10, R33, 0x4, R30.reuse ;  /* 0x00000004210a7825 */ /* 0x108fe200078e001e */
[----:B------:R3:W5:Y:S03]  /*1620*/  LDG.E R17, desc[UR6][R8.64] ;  /* 0x0000000608117981 */ /* 0x000766000c1e1900 */
[C---:B------:R-:W-:Y:S01]  /*1630*/  IMAD.WIDE.U32 R26, R35.reuse, 0x4, R30 ;  /* 0x00000004231a7825 */ /* 0x040fe200078e001e */
[----:B------:R3:W5:Y:S04]  /*1640*/  LDG.E R18, desc[UR6][R10.64] ;  /* 0x000000060a127981 */ /* 0x000768000c1e1900 */
[----:B------:R-:W5:Y:S01]  /*1650*/  LDG.E R19, desc[UR6][R26.64] ;  /* 0x000000061a137981 */ /* 0x000f62000c1e1900 */
[----:B------:R-:W-:-:S04]  /*1660*/  IADD3 R37, PT, PT, R35, UR5, RZ ;  /* 0x0000000523257c10 */ /* 0x000fc8000fffe0ff */
[----:B------:R-:W-:-:S04]  /*1670*/  IADD3 R39, PT, PT, R37, UR5, RZ ;  /* 0x0000000525277c10 */ /* 0x000fc8000fffe0ff */
[----:B------:R-:W-:-:S04]  /*1680*/  IADD3 R59, PT, PT, R39, UR5, RZ ;  /* 0x00000005273b7c10 */ /* 0x000fc8000fffe0ff */
[----:B------:R-:W-:-:S04]  /*1690*/  IADD3 R57, PT, PT, R59, UR5, RZ ;  /* 0x000000053b397c10 */ /* 0x000fc8000fffe0ff */
[----:B------:R-:W-:-:S04]  /*16a0*/  IADD3 R55, PT, PT, R57, UR5, RZ ;  /* 0x0000000539377c10 */ /* 0x000fc8000fffe0ff */
[----:B------:R-:W-:-:S04]  /*16b0*/  IADD3 R53, PT, PT, R55, UR5, RZ ;  /* 0x0000000537357c10 */ /* 0x000fc8000fffe0ff */
[----:B------:R-:W-:-:S04]  /*16c0*/  IADD3 R51, PT, PT, R53, UR5, RZ ;  /* 0x0000000535337c10 */ /* 0x000fc8000fffe0ff */
[----:B0-----:R-:W-:-:S04]  /*16d0*/  IADD3 R3, PT, PT, R51, UR5, RZ ;  /* 0x0000000533037c10 */ /* 0x001fc8000fffe0ff */
[----:B------:R-:W-:-:S04]  /*16e0*/  IADD3 R47, PT, PT, R3, UR5, RZ ;  /* 0x00000005032f7c10 */ /* 0x000fc8000fffe0ff */
[----:B------:R-:W-:-:S04]  /*16f0*/  IADD3 R45, PT, PT, R47, UR5, RZ ;  /* 0x000000052f2d7c10 */ /* 0x000fc8000fffe0ff */
[----:B------:R-:W-:Y:S01]  /*1700*/  IADD3 R43, PT, PT, R45, UR5, RZ ;  /* 0x000000052d2b7c10 */ /* 0x000fe2000fffe0ff */
[----:B------:R-:W-:-:S03]  /*1710*/  IMAD.WIDE.U32 R28, R39, 0x4, R30 ;  /* 0x00000004271c7825 */ /* 0x000fc600078e001e */
[----:B------:R-:W-:Y:S01]  /*1720*/  IADD3 R41, PT, PT, R43, UR5, RZ ;  /* 0x000000052b297c10 */ /* 0x000fe2000fffe0ff */
[--C-:B------:R-:W-:Y:S01]  /*1730*/  IMAD.WIDE.U32 R48, R3, 0x4, R30.reuse ;  /* 0x0000000403307825 */ /* 0x100fe200078e001e */
[----:B------:R-:W5:Y:S02]  /*1740*/  LDG.E R21, desc[UR6][R28.64] ;  /* 0x000000061c157981 */ /* 0x000f64000c1e1900 */
[----:B------:R-:W-:Y:S01]  /*1750*/  IADD3 R39, PT, PT, R41, UR5, RZ ;  /* 0x0000000529277c10 */ /* 0x000fe2000fffe0ff */
[----:B-1----:R-:W-:Y:S01]  /*1760*/  IMAD.WIDE.U32 R24, R37, 0x4, R30 ;  /* 0x0000000425187825 */ /* 0x002fe200078e001e */
[----:B------:R-:W5:Y:S02]  /*1770*/  LDG.E R35, desc[UR6][R48.64] ;  /* 0x0000000630237981 */ /* 0x000f64000c1e1900 */
[----:B------:R-:W-:Y:S02]  /*1780*/  IADD3 R3, PT, PT, R39, UR5, RZ ;  /* 0x0000000527037c10 */ /* 0x000fe4000fffe0ff */
[----:B------:R0:W5:Y:S02]  /*1790*/  LDG.E R20, desc[UR6][R24.64] ;  /* 0x0000000618147981 */ /* 0x000164000c1e1900 */
[----:B---3--:R-:W-:-:S04]  /*17a0*/  IADD3 R9, PT, PT, R3, UR5, RZ ;  /* 0x0000000503097c10 */ /* 0x008fc8000fffe0ff */
[----:B------:R-:W-:-:S04]  /*17b0*/  IADD3 R11, PT, PT, R9, UR5, RZ ;  /* 0x00000005090b7c10 */ /* 0x000fc8000fffe0ff */
[----:B0-----:R-:W-:-:S04]  /*17c0*/  IADD3 R25, PT, PT, R11, UR5, RZ ;  /* 0x000000050b197c10 */ /* 0x001fc8000fffe0ff */
[----:B------:R-:W-:-:S04]  /*17d0*/  IADD3 R27, PT, PT, R25, UR5, RZ ;  /* 0x00000005191b7c10 */ /* 0x000fc8000fffe0ff */
[----:B------:R-:W-:Y:S01]  /*17e0*/  IADD3 R29, PT, PT, R27, UR5, RZ ;  /* 0x000000051b1d7c10 */ /* 0x000fe2000fffe0ff */
[----:B------:R-:W-:-:S04]  /*17f0*/  IMAD.WIDE.U32 R58, R59, 0x4, R30 ;  /* 0x000000043b3a7825 */ /* 0x000fc800078e001e */
[--C-:B------:R-:W-:Y:S01]  /*1800*/  IMAD.WIDE.U32 R56, R57, 0x4, R30.reuse ;  /* 0x0000000439387825 */ /* 0x100fe200078e001e */
[----:B------:R-:W3:Y:S03]  /*1810*/  LDG.E R22, desc[UR6][R58.64] ;  /* 0x000000063a167981 */ /* 0x000ee6000c1e1900 */
        /* <DEDUP_REMOVED lines=8> */
[----:B------:R-:W-:-:S04]  /*18a0*/  IMAD.WIDE.U32 R44, R45, 0x4, R30 ;  /* 0x000000042d2c7825 */ /* 0x000fc800078e001e */
[----:B------:R-:W-:-:S04]  /*18b0*/  IMAD.WIDE.U32 R42, R43, 0x4, R30 ;  /* 0x000000042b2a7825 */ /* 0x000fc800078e001e */
[----:B------:R-:W-:-:S04]  /*18c0*/  IMAD.WIDE.U32 R40, R41, 0x4, R30 ;  /* 0x0000000429287825 */ /* 0x000fc800078e001e */
[----:B------:R-:W-:-:S04]  /*18d0*/  IMAD.WIDE.U32 R38, R39, 0x4, R30 ;  /* 0x0000000427267825 */ /* 0x000fc800078e001e */
[----:B------:R-:W-:-:S04]  /*18e0*/  IMAD.WIDE.U32 R2, R3, 0x4, R30 ;  /* 0x0000000403027825 */ /* 0x000fc800078e001e */
[----:B------:R-:W-:-:S04]  /*18f0*/  IMAD.WIDE.U32 R8, R9, 0x4, R30 ;  /* 0x0000000409087825 */ /* 0x000fc800078e001e */
[----:B------:R-:W-:-:S04]  /*1900*/  IMAD.WIDE.U32 R10, R11, 0x4, R30 ;  /* 0x000000040b0a7825 */ /* 0x000fc800078e001e */
[----:B------:R-:W-:-:S04]  /*1910*/  IMAD.WIDE.U32 R24, R25, 0x4, R30 ;  /* 0x0000000419187825 */ /* 0x000fc800078e001e */
[--C-:B------:R-:W-:Y:S01]  /*1920*/  IMAD.WIDE.U32 R26, R27, 0x4, R30.reuse ;  /* 0x000000041b1a7825 */ /* 0x100fe200078e001e */
[----:B--2---:R0:W-:Y:S02]  /*1930*/  STL.128 [R1+0x1080], R4 ;  /* 0x0010800401007387 */ /* 0x0041e40000100c00 */
[C---:B0-----:R-:W-:Y:S01]  /*1940*/  IADD3 R5, PT, PT, R29.reuse, UR5, RZ ;  /* 0x000000051d057c10 */ /* 0x041fe2000fffe0ff */
[--C-:B------:R-:W-:Y:S01]  /*1950*/  IMAD.WIDE.U32 R28, R29, 0x4, R30.reuse ;  /* 0x000000041d1c7825 */ /* 0x100fe200078e001e */
[----:B------:R-:W2:Y:S03]  /*1960*/  LDG.E R4, desc[UR6][R46.64] ;  /* 0x000000062e047981 */ /* 0x000ea6000c1e1900 */
[----:B------:R-:W-:Y:S01]  /*1970*/  IMAD.WIDE.U32 R30, R5, 0x4, R30 ;  /* 0x00000004051e7825 */ /* 0x000fe200078e001e */
[----:B------:R-:W2:Y:S04]  /*1980*/  LDG.E R6, desc[UR6][R42.64] ;  /* 0x000000062a067981 */ /* 0x000ea8000c1e1900 */
[----:B------:R-:W2:Y:S04]  /*1990*/  LDG.E R5, desc[UR6][R44.64] ;  /* 0x000000062c057981 */ /* 0x000ea8000c1e1900 */
[----:B------:R-:W2:Y:S04]  /*19a0*/  LDG.E R7, desc[UR6][R40.64] ;  /* 0x0000000628077981 */ /* 0x000ea8000c1e1900 */
[----:B----4-:R0:W-:Y:S04]  /*19b0*/  STL.128 [R1+0x1090], R12 ;  /* 0x0010900c01007387 */ /* 0x0101e80000100c00 */
[----:B-----5:R1:W-:Y:S04]  /*19c0*/  STL.128 [R1+0x10a0], R16 ;  /* 0x0010a01001007387 */ /* 0x0203e80000100c00 */
[----:B0-----:R-:W4:Y:S04]  /*19d0*/  LDG.E R12, desc[UR6][R38.64] ;  /* 0x00000006260c7981 */ /* 0x001f28000c1e1900 */
[----:B------:R-:W4:Y:S04]  /*19e0*/  LDG.E R13, desc[UR6][R2.64] ;  /* 0x00000006020d7981 */ /* 0x000f28000c1e1900 */
[----:B------:R-:W4:Y:S04]  /*19f0*/  LDG.E R14, desc[UR6][R8.64] ;  /* 0x00000006080e7981 */ /* 0x000f28000c1e1900 */
[----:B------:R-:W4:Y:S04]  /*1a00*/  LDG.E R15, desc[UR6][R10.64] ;  /* 0x000000060a0f7981 */ /* 0x000f28000c1e1900 */
[----:B-1----:R-:W5:Y:S04]  /*1a10*/  LDG.E R16, desc[UR6][R24.64] ;  /* 0x0000000618107981 */ /* 0x002f68000c1e1900 */
[----:B------:R-:W5:Y:S04]  /*1a20*/  LDG.E R17, desc[UR6][R26.64] ;  /* 0x000000061a117981 */ /* 0x000f68000c1e1900 */
[----:B------:R-:W5:Y:S04]  /*1a30*/  LDG.E R18, desc[UR6][R28.64] ;  /* 0x000000061c127981 */ /* 0x000f68000c1e1900 */
[----:B------:R-:W5:Y:S01]  /*1a40*/  LDG.E R19, desc[UR6][R30.64] ;  /* 0x000000061e137981 */ /* 0x000f62000c1e1900 */
[----:B------:R-:W-:-:S03]  /*1a50*/  UMOV UR5, URZ ;  /* 0x000000ff00057c82 */ /* 0x000fc60008000000 */
[----:B---3--:R0:W-:Y:S04]  /*1a60*/  STL.128 [R1+0x10b0], R20 ;  /* 0x0010b01401007387 */ /* 0x0081e80000100c00 */
[----:B------:R0:W-:Y:S04]  /*1a70*/  STL.128 [R1+0x10c0], R32 ;  /* 0x0010c02001007387 */ /* 0x0001e80000100c00 */
[----:B--2---:R0:W-:Y:S04]  /*1a80*/  STL.128 [R1+0x10d0], R4 ;  /* 0x0010d00401007387 */ /* 0x0041e80000100c00 */
[----:B----4-:R0:W-:Y:S04]  /*1a90*/  STL.128 [R1+0x10e0], R12 ;  /* 0x0010e00c01007387 */ /* 0x0101e80000100c00 */
[----:B-----5:R0:W-:Y:S02]  /*1aa0*/  STL.128 [R1+0x10f0], R16 ;  /* 0x0010f01001007387 */ /* 0x0201e40000100c00 */
.L_x_235:
[----:B------:R-:W-:Y:S01]  /*1ab0*/  UISETP.NE.AND UP1, UPT, UR5, URZ, UPT ;  /* 0x000000ff0500728c */ /* 0x000fe2000bf25270 */
[----:B0-23--:R-:W-:Y:S01]  /*1ac0*/  HFMA2 R4, -RZ, RZ, 0, 0 ;  /* 0x00000000ff047431 */ /* 0x00dfe200000001ff */
[----:B------:R-:W-:Y:S01]  /*1ad0*/  MOV R6, UR5 ;  /* 0x0000000500067c02 */ /* 0x000fe20008000f00 */
[----:B------:R-:W-:Y:S02]  /*1ae0*/  UISETP.NE.AND UP0, UPT, UR5, 0x1, UPT ;  /* 0x000000010500788c */ /* 0x000fe4000bf05270 */
[----:B------:R-:W-:-:S04]  /*1af0*/  ULEA UR34, UR5, UR36, 0x2 ;  /* 0x0000002405227291 */ /* 0x000fc8000f8e10ff */
[----:B-1--4-:R-:W-:Y:S08]  /*1b00*/  BRA.U UP1, `(.L_x_109) ;  /* 0x0000000101087547 */ /* 0x012ff0000b800000 */
[----:B------:R-:W2:Y:S02]  /*1b10*/  LDL R4, [UR34] ;  /* 0x00000022ff047983 */ /* 0x000ea40008100800 */
[----:B--2---:R-:W-:-:S07]  /*1b20*/  FADD R4, RZ, R4 ;  /* 0x00000004ff047221 */ /* 0x004fce0000000000 */
.L_x_109:
[----:B------:R-:W-:Y:S01]  /*1b30*/  LEA R5, R6, R1, 0x2 ;  /* 0x0000000106057211 */ /* 0x000fe200078e10ff */
[----:B------:R-:W-:Y:S06]  /*1b40*/  BRA.U !UP0, `(.L_x_110) ;  /* 0x0000000108147547 */ /* 0x000fec000b800000 */
[----:B------:R-:W-:Y:S05]  /*1b50*/  BRA.U UP1, `(.L_x_111) ;  /* 0x0000000101187547 */ /* 0x000fea000b800000 */
[----:B------:R-:W2:Y:S04]  /*1b60*/  LDL R7, [R5+0x80] ;  /* 0x0000800005077983 */ /* 0x000ea80000100800 */
[----:B------:R-:W2:Y:S02]  /*1b70*/  LDL R6, [R1+0x1084] ;  /* 0x0010840001067983 */ /* 0x000ea40000100800 */
[----:B--2---:R-:W-:Y:S01]  /*1b80*/  FFMA R4, R7, R6, R4 ;  /* 0x0000000607047223 */ /* 0x004fe20000000004 */
[----:B------:R-:W-:Y:S06]  /*1b90*/  BRA `(.L_x_111) ;  /* 0x0000000000087947 */ /* 0x000fec0003800000 */
.L_x_110:
[----:B------:R-:W2:Y:S02]  /*1ba0*/  LDL R7, [UR34] ;  /* 0x00000022ff077983 */ /* 0x000ea40008100800 */
[----:B--2---:R-:W-:-:S07]  /*1bb0*/  FADD R4, R4, R7 ;  /* 0x0000000704047221 */ /* 0x004fce0000000000 */
.L_x_111:
[----:B------:R-:W-:-:S09]  /*1bc0*/  UISETP.NE.AND UP2, UPT, UR5, 0x2, UPT ;  /* 0x000000020500788c */ /* 0x000fd2000bf45270 */
[----:B------:R-:W-:Y:S05]  /*1bd0*/  BRA.U !UP2, `(.L_x_112) ;  /* 0x000000010a187547 */ /* 0x000fea000b800000 */
[----:B------:R-:W-:-:S09]  /*1be0*/  UISETP.GT.U32.AND UP3, UPT, UR5, 0x1, UPT ;  /* 0x000000010500788c */ /* 0x000fd2000bf64070 */
[----:B------:R-:W-:Y:S05]  /*1bf0*/  BRA.U UP3, `(.L_x_113) ;  /* 0x0000000103187547 */ /* 0x000fea000b800000 */
[----:B------:R-:W2:Y:S04]  /*1c00*/  LDL R7, [R5+0x100] ;  /* 0x0001000005077983 */ /* 0x000ea80000100800 */
[----:B------:R-:W2:Y:S02]  /*1c10*/  LDL R6, [R1+0x1088] ;  /* 0x0010880001067983 */ /* 0x000ea40000100800 */
[----:B--2---:R-:W-:Y:S01]  /*1c20*/  FFMA R4, R7, R6, R4 ;  /* 0x0000000607047223 */ /* 0x004fe20000000004 */
[----:B------:R-:W-:Y:S06]  /*1c30*/  BRA `(.L_x_113) ;  /* 0x0000000000087947 */ /* 0x000fec0003800000 */
.L_x_112:
[----:B------:R-:W2:Y:S02]  /*1c40*/  LDL R7, [UR34] ;  /* 0x00000022ff077983 */ /* 0x000ea40008100800 */
[----:B--2---:R-:W-:-:S07]  /*1c50*/  FADD R4, R4, R7 ;  /* 0x0000000704047221 */ /* 0x004fce0000000000 */
.L_x_113:
        /* <DEDUP_REMOVED lines=8> */
.L_x_114:
[----:B------:R-:W2:Y:S02]  /*1ce0*/  LDL R7, [UR34] ;  /* 0x00000022ff077983 */ /* 0x000ea40008100800 */
[----:B--2---:R-:W-:-:S07]  /*1cf0*/  FADD R4, R4, R7 ;  /* 0x0000000704047221 */ /* 0x004fce0000000000 */
.L_x_115:
        /* <DEDUP_REMOVED lines=8> */
.L_x_116:
[----:B------:R-:W2:Y:S02]  /*1d80*/  LDL R7, [UR34] ;  /* 0x00000022ff077983 */ /* 0x000ea40008100800 */
[----:B--2---:R-:W-:-:S07]  /*1d90*/  FADD R4, R4, R7 ;  /* 0x0000000704047221 */ /* 0x004fce0000000000 */
.L_x_117:
        /* <DEDUP_REMOVED lines=8> */
.L_x_118:
[----:B------:R-:W2:Y:S02]  /*1e20*/  LDL R7, [UR34] ;  /* 0x00000022ff077983 */ /* 0x000ea40008100800 */
[----:B--2---:R-:W-:-:S07]  /*1e30*/  FADD R4, R4, R7 ;  /* 0x0000000704047221 */ /* 0x004fce0000000000 */
.L_x_119:
[----:B------:R-:W-:-:S04]  /*1e40*/  UISETP.NE.AND UP6, UPT, UR5, 0x6, UPT ;  /* 0x000000060500788c */ /* 0x000fc8000bfc5270 */
[----:B------:R-:W-:-:S05]  /*1e50*/  UP2UR UR8, UPR, URZ, 0x40 ;  /* 0x00000040ff087883 */ /* 0x000fca0008000000 */
[----:B------:R-:W-:Y:S07]  /*1e60*/  BRA.U !UP6, `(.L_x_120) ;  /* 0x000000010e187547 */ /* 0x000fee000b800000 */
[----:B------:R-:W-:-:S09]  /*1e70*/  UISETP.GT.U32.AND UP6, UPT, UR5, 0x5, UPT ;  /* 0x000000050500788c */ /* 0x000fd2000bfc4070 */
[----:B------:R-:W-:Y:S05]  /*1e80*/  BRA.U UP6, `(.L_x_121) ;  /* 0x0000000106187547 */ /* 0x000fea000b800000 */
[----:B------:R-:W2:Y:S04]  /*1e90*/  LDL R7, [R5+0x300] ;  /* 0x0003000005077983 */ /* 0x000ea80000100800 */
[----:B------:R-:W2:Y:S02]  /*1ea0*/  LDL R6, [R1+0x1098] ;  /* 0x0010980001067983 */ /* 0x000ea40000100800 */
[----:B--2---:R-:W-:Y:S01]  /*1eb0*/  FFMA R4, R7, R6, R4 ;  /* 0x0000000607047223 */ /* 0x004fe20000000004 */
[----:B------:R-:W-:Y:S06]  /*1ec0*/  BRA `(.L_x_121) ;  /* 0x0000000000087947 */ /* 0x000fec0003800000 */
.L_x_120:
[----:B------:R-:W2:Y:S02]  /*1ed0*/  LDL R7, [UR34] ;  /* 0x00000022ff077983 */ /* 0x000ea40008100800 */
[----:B--2---:R-:W-:-:S07]  /*1ee0*/  FADD R4, R4, R7 ;  /* 0x0000000704047221 */ /* 0x004fce0000000000 */
.L_x_121:
        /* <DEDUP_REMOVED lines=9> */
.L_x_122:
[----:B------:R-:W2:Y:S02]  /*1f80*/  LDL R7, [UR34] ;  /* 0x00000022ff077983 */ /* 0x000ea40008100800 */
[----:B--2---:R-:W-:-:S07]  /*1f90*/  FADD R4, R4, R7 ;  /* 0x0000000704047221 */ /* 0x004fce0000000000 */
.L_x_123:
        /* <DEDUP_REMOVED lines=9> */
.L_x_124:
[----:B------:R-:W2:Y:S02]  /*2030*/  LDL R7, [UR34] ;  /* 0x00000022ff077983 */ /* 0x000ea40008100800 */
[----:B--2---:R-:W-:-:S07]  /*2040*/  FADD R4, R4, R7 ;  /* 0x0000000704047221 */ /* 0x004fce0000000000 */
.L_x_125:
        /* <DEDUP_REMOVED lines=9> */
.L_x_126:
[----:B------:R-:W2:Y:S02]  /*20e0*/  LDL R7, [UR34] ;  /* 0x00000022ff077983 */ /* 0x000ea40008100800 */
[----:B--2---:R-:W-:-:S07]  /*20f0*/  FADD R4, R4, R7 ;  /* 0x0000000704047221 */ /* 0x004fce0000000000 */
.L_x_127:
        /* <DEDUP_REMOVED lines=9> */
.L_x_128:
[----:B------:R-:W2:Y:S02]  /*2190*/  LDL R7, [UR34] ;  /* 0x00000022ff077983 */ /* 0x000ea40008100800 */
[----:B--2---:R-:W-:-:S07]  /*21a0*/  FADD R4, R4, R7 ;  /* 0x0000000704047221 */ /* 0x004fce0000000000 */
.L_x_129:
        /* <DEDUP_REMOVED lines=9> */
.L_x_130:
[----:B------:R-:W2:Y:S02]  /*2240*/  LDL R7, [UR34] ;  /* 0x00000022ff077983 */ /* 0x000ea40008100800 */
[----:B--2---:R-:W-:-:S07]  /*2250*/  FADD R4, R4, R7 ;  /* 0x0000000704047221 */ /* 0x004fce0000000000 */
.L_x_131:
        /* <DEDUP_REMOVED lines=9> */
.L_x_132:
[----:B------:R-:W2:Y:S02]  /*22f0*/  LDL R7, [UR34] ;  /* 0x00000022ff077983 */ /* 0x000ea40008100800 */
[----:B--2---:R-:W-:-:S07]  /*2300*/  FADD R4, R4, R7 ;  /* 0x0000000704047221 */ /* 0x004fce0000000000 */
.L_x_133:
        /* <DEDUP_REMOVED lines=9> */
.L_x_134:
[----:B------:R-:W2:Y:S02]  /*23a0*/  LDL R7, [UR34] ;  /* 0x00000022ff077983 */ /* 0x000ea40008100800 */
[----:B--2---:R-:W-:-:S07]  /*23b0*/  FADD R4, R4, R7 ;  /* 0x0000000704047221 */ /* 0x004fce0000000000 */
.L_x_135:
        /* <DEDUP_REMOVED lines=9> */
.L_x_136:
[----:B------:R-:W2:Y:S02]  /*2450*/  LDL R7, [UR34] ;  /* 0x00000022ff077983 */ /* 0x000ea40008100800 */
[----:B--2---:R-:W-:-:S07]  /*2460*/  FADD R4, R4, R7 ;  /* 0x0000000704047221 */ /* 0x004fce0000000000 */
.L_x_137:
        /* <DEDUP_REMOVED lines=9> */
.L_x_138:
[----:B------:R-:W2:Y:S02]  /*2500*/  LDL R7, [UR34] ;  /* 0x00000022ff077983 */ /* 0x000ea40008100800 */
[----:B--2---:R-:W-:-:S07]  /*2510*/  FADD R4, R4, R7 ;  /* 0x0000000704047221 */ /* 0x004fce0000000000 */
.L_x_139:
        /* <DEDUP_REMOVED lines=9> */
.L_x_140:
[----:B------:R-:W2:Y:S02]  /*25b0*/  LDL R7, [UR34] ;  /* 0x00000022ff077983 */ /* 0x000ea40008100800 */
[----:B--2---:R-:W-:-:S07]  /*25c0*/  FADD R4, R4, R7 ;  /* 0x0000000704047221 */ /* 0x004fce0000000000 */
.L_x_141:
        /* <DEDUP_REMOVED lines=9> */
.L_x_142:
[----:B------:R-:W2:Y:S02]  /*2660*/  LDL R7, [UR34] ;  /* 0x00000022ff077983 */ /* 0x000ea40008100800 */
[----:B--2---:R-:W-:-:S07]  /*2670*/  FADD R4, R4, R7 ;  /* 0x0000000704047221 */ /* 0x004fce0000000000 */
.L_x_143:
        /* <DEDUP_REMOVED lines=9> */
.L_x_144:
[----:B------:R-:W2:Y:S02]  /*2710*/  LDL R7, [UR34] ;  /* 0x00000022ff077983 */ /* 0x000ea40008100800 */
[----:B--2---:R-:W-:-:S07]  /*2720*/  FADD R4, R4, R7 ;  /* 0x0000000704047221 */ /* 0x004fce0000000000 */
.L_x_145:
        /* <DEDUP_REMOVED lines=9> */
.L_x_146:
[----:B------:R-:W2:Y:S02]  /*27c0*/  LDL R7, [UR34] ;  /* 0x00000022ff077983 */ /* 0x000ea40008100800 */
[----:B--2---:R-:W-:-:S07]  /*27d0*/  FADD R4, R4, R7 ;  /* 0x0000000704047221 */ /* 0x004fce0000000000 */
.L_x_147:
        /* <DEDUP_REMOVED lines=9> */
.L_x_148:
[----:B------:R-:W2:Y:S02]  /*2870*/  LDL R7, [UR34] ;  /* 0x00000022ff077983 */ /* 0x000ea40008100800 */
[----:B--2---:R-:W-:-:S07]  /*2880*/  FADD R4, R4, R7 ;  /* 0x0000000704047221 */ /* 0x004fce0000000000 */
.L_x_149:
        /* <DEDUP_REMOVED lines=9> */
.L_x_150:
[----:B------:R-:W2:Y:S02]  /*2920*/  LDL R7, [UR34] ;  /* 0x00000022ff077983 */ /* 0x000ea40008100800 */
[----:B--2---:R-:W-:-:S07]  /*2930*/  FADD R4, R4, R7 ;  /* 0x0000000704047221 */ /* 0x004fce0000000000 */
.L_x_151:
        /* <DEDUP_REMOVED lines=9> */
.L_x_152:
[----:B------:R-:W2:Y:S02]  /*29d0*/  LDL R7, [UR34] ;  /* 0x00000022ff077983 */ /* 0x000ea40008100800 */
[----:B--2---:R-:W-:-:S07]  /*29e0*/  FADD R4, R4, R7 ;  /* 0x0000000704047221 */ /* 0x004fce0000000000 */
.L_x_153:
        /* <DEDUP_REMOVED lines=9> */
.L_x_154:
[----:B------:R-:W2:Y:S02]  /*2a80*/  LDL R7, [UR34] ;  /* 0x00000022ff077983 */ /* 0x000ea40008100800 */
[----:B--2---:R-:W-:-:S07]  /*2a90*/  FADD R4, R4, R7 ;  /* 0x0000000704047221 */ /* 0x004fce0000000000 */
.L_x_155:
        /* <DEDUP_REMOVED lines=9> */
.L_x_156:
[----:B------:R-:W2:Y:S02]  /*2b30*/  LDL R7, [UR34] ;  /* 0x00000022ff077983 */ /* 0x000ea40008100800 */
[----:B--2---:R-:W-:-:S07]  /*2b40*/  FADD R4, R4, R7 ;  /* 0x0000000704047221 */ /* 0x004fce0000000000 */
.L_x_157:
        /* <DEDUP_REMOVED lines=9> */
.L_x_158:
[----:B------:R-:W2:Y:S02]  /*2be0*/  LDL R7, [UR34] ;  /* 0x00000022ff077983 */ /* 0x000ea40008100800 */
[----:B--2---:R-:W-:-:S07]  /*2bf0*/  FADD R4, R4, R7 ;  /* 0x0000000704047221 */ /* 0x004fce0000000000 */
.L_x_159:
        /* <DEDUP_REMOVED lines=9> */
.L_x_160:
[----:B------:R-:W2:Y:S02]  /*2c90*/  LDL R7, [UR34] ;  /* 0x00000022ff077983 */ /* 0x000ea40008100800 */
[----:B--2---:R-:W-:-:S07]  /*2ca0*/  FADD R4, R4, R7 ;  /* 0x0000000704047221 */ /* 0x004fce0000000000 */
.L_x_161:
        /* <DEDUP_REMOVED lines=9> */
.L_x_162:
[----:B------:R-:W2:Y:S02]  /*2d40*/  LDL R7, [UR34] ;  /* 0x00000022ff077983 */ /* 0x000ea40008100800 */
[----:B--2---:R-:W-:-:S07]  /*2d50*/  FADD R4, R4, R7 ;  /* 0x0000000704047221 */ /* 0x004fce0000000000 */
.L_x_163:
        /* <DEDUP_REMOVED lines=9> */
.L_x_164:
[----:B------:R-:W2:Y:S02]  /*2df0*/  LDL R7, [UR34] ;  /* 0x00000022ff077983 */ /* 0x000ea40008100800 */
[----:B--2---:R-:W-:-:S07]  /*2e00*/  FADD R4, R4, R7 ;  /* 0x0000000704047221 */ /* 0x004fce0000000000 */
.L_x_165:
        /* <DEDUP_REMOVED lines=9> */
.L_x_166:
[----:B------:R-:W2:Y:S02]  /*2ea0*/  LDL R7, [UR34] ;  /* 0x00000022ff077983 */ /* 0x000ea40008100800 */
[----:B--2---:R-:W-:-:S07]  /*2eb0*/  FADD R4, R4, R7 ;  /* 0x0000000704047221 */ /* 0x004fce0000000000 */
.L_x_167:
        /* <DEDUP_REMOVED lines=9> */
.L_x_168:
[----:B------:R-:W2:Y:S02]  /*2f50*/  LDL R7, [UR34] ;  /* 0x00000022ff077983 */ /* 0x000ea40008100800 */
[----:B--2---:R-:W-:-:S07]  /*2f60*/  FADD R4, R4, R7 ;  /* 0x0000000704047221 */ /* 0x004fce0000000000 */
.L_x_169:
        /* <DEDUP_REMOVED lines=9> */
.L_x_170:
[----:B------:R-:W2:Y:S02]  /*3000*/  LDL R7, [UR34] ;  /* 0x00000022ff077983 */ /* 0x000ea40008100800 */
[----:B--2---:R-:W-:-:S07]  /*3010*/  FADD R4, R4, R7 ;  /* 0x0000000704047221 */ /* 0x004fce0000000000 */
.L_x_171:
[----:B------:R-:W-:-:S09]  /*3020*/  ULEA UR35, UR5, UR37, 0x2 ;  /* 0x0000002505237291 */ /* 0x000fd2000f8e10ff */
[----:B------:R-:W2:Y:S02]  /*3030*/  LDL R7, [UR35] ;  /* 0x00000023ff077983 */ /* 0x000ea40008100800 */
[----:B--2---:R-:W-:Y:S01]  /*3040*/  FMUL R6, R7, R4 ;  /* 0x0000000407067220 */ /* 0x004fe20000400000 */
[----:B------:R-:W-:Y:S06]  /*3050*/  BRA.U !UP2, `(.L_x_172) ;  /* 0x000000010a547547 */ /* 0x000fec000b800000 */
[----:B------:R-:W-:Y:S05]  /*3060*/  BRA.U !UP0, `(.L_x_173) ;  /* 0x0000000108247547 */ /* 0x000fea000b800000 */
[----:B------:R-:W-:Y:S05]  /*3070*/  BRA.U UP1, `(.L_x_174) ;  /* 0x0000000101307547 */ /* 0x000fea000b800000 */
[----:B------:R-:W2:Y:S02]  /*3080*/  LDL R7, [UR34] ;  /* 0x00000022ff077983 */ /* 0x000ea40008100800 */
[----:B--2---:R-:W-:-:S05]  /*3090*/  FADD R7, R7, -R6 ;  /* 0x8000000607077221 */ /* 0x004fca0000000000 */
[----:B------:R0:W-:Y:S04]  /*30a0*/  STL [UR34], R7 ;  /* 0x00000007ff007987 */ /* 0x0001e80008100822 */
[----:B------:R-:W2:Y:S04]  /*30b0*/  LDL R13, [R5+0x80] ;  /* 0x00008000050d7983 */ /* 0x000ea80000100800 */
[----:B------:R-:W2:Y:S02]  /*30c0*/  LDL R15, [R1+0x1084] ;  /* 0x00108400010f7983 */ /* 0x000ea40000100800 */
[----:B--2---:R-:W-:-:S05]  /*30d0*/  FFMA R4, -R6, R13, R15 ;  /* 0x0000000d06047223 */ /* 0x004fca000000010f */
[----:B------:R0:W-:Y:S01]  /*30e0*/  STL [R1+0x1084], R4 ;  /* 0x0010840401007387 */ /* 0x0001e20000100800 */
[----:B------:R-:W-:Y:S05]  /*30f0*/  BRA `(.L_x_175) ;  /* 0x00000000000c7947 */ /* 0x000fea0003800000 */
.L_x_173:
[----:B------:R-:W2:Y:S02]  /*3100*/  LDL R7, [UR34] ;  /* 0x00000022ff077983 */ /* 0x000ea40008100800 */
[----:B--2---:R-:W-:-:S05]  /*3110*/  FADD R7, -R6, R7 ;  /* 0x0000000706077221 */ /* 0x004fca0000000100 */
[----:B------:R1:W-:Y:S02]  /*3120*/  STL [UR34], R7 ;  /* 0x00000007ff007987 */ /* 0x0003e40008100822 */
.L_x_175:
[----:B------:R-:W-:Y:S05]  /*3130*/  BRA.U !UP2, `(.L_x_172) ;  /* 0x000000010a1c7547 */ /* 0x000fea000b800000 */
.L_x_174:
[----:B------:R-:W-:-:S09]  /*3140*/  UISETP.GT.U32.AND UP0, UPT, UR5, 0x1, UPT ;  /* 0x000000010500788c */ /* 0x000fd2000bf04070 */
[----:B------:R-:W-:Y:S05]  /*3150*/  BRA.U UP0, `(.L_x_176) ;  /* 0x0000000100207547 */ /* 0x000fea000b800000 */
[----:B01----:R-:W2:Y:S04]  /*3160*/  LDL R7, [R5+0x100] ;  /* 0x0001000005077983 */ /* 0x003ea80000100800 */
[----:B------:R-:W2:Y:S02]  /*3170*/  LDL R13, [R1+0x1088] ;  /* 0x00108800010d7983 */ /* 0x000ea40000100800 */
[----:B--2---:R-:W-:-:S05]  /*3180*/  FFMA R4, -R6, R7, R13 ;  /* 0x0000000706047223 */ /* 0x004fca000000010d */
[----:B------:R2:W-:Y:S01]  /*3190*/  STL [R1+0x1088], R4 ;  /* 0x0010880401007387 */ /* 0x0005e20000100800 */
[----:B------:R-:W-:Y:S05]  /*31a0*/  BRA `(.L_x_176) ;  /* 0x00000000000c7947 */ /* 0x000fea0003800000 */
.L_x_172:
[----:B01----:R-:W2:Y:S02]  /*31b0*/  LDL R7, [UR34] ;  /* 0x00000022ff077983 */ /* 0x003ea40008100800 */
[----:B--2---:R-:W-:-:S05]  /*31c0*/  FADD R7, -R6, R7 ;  /* 0x0000000706077221 */ /* 0x004fca0000000100 */
[----:B------:R0:W-:Y:S02]  /*31d0*/  STL [UR34], R7 ;  /* 0x00000007ff007987 */ /* 0x0001e40008100822 */
.L_x_176:
[----:B------:R-:W-:Y:S05]  /*31e0*/  BRA.U !UP3, `(.L_x_177) ;  /* 0x000000010b1c7547 */ /* 0x000fea000b800000 */
[----:B------:R-:W-:-:S09]  /*31f0*/  UISETP.GT.U32.AND UP0, UPT, UR5, 0x2, UPT ;  /* 0x000000020500788c */ /* 0x000fd2000bf04070 */
[----:B------:R-:W-:Y:S05]  /*3200*/  BRA.U UP0, `(.L_x_178) ;  /* 0x0000000100207547 */ /* 0x000fea000b800000 */
[----:B01----:R-:W2:Y:S04]  /*3210*/  LDL R7, [R5+0x180] ;  /* 0x0001800005077983 */ /* 0x003ea80000100800 */
[----:B------:R-:W2:Y:S02]  /*3220*/  LDL R13, [R1+0x108c] ;  /* 0x00108c00010d7983 */ /* 0x000ea40000100800 */
[----:B--2---:R-:W-:-:S05]  /*3230*/  FFMA R4, -R6, R7, R13 ;  /* 0x0000000706047223 */ /* 0x004fca000000010d */
[----:B------:R3:W-:Y:S01]  /*3240*/  STL [R1+0x108c], R4 ;  /* 0x00108c0401007387 */ /* 0x0007e20000100800 */
[----:B------:R-:W-:Y:S05]  /*3250*/  BRA `(.L_x_178) ;  /* 0x00000000000c7947 */ /* 0x000fea0003800000 */
.L_x_177:
[----:B01----:R-:W3:Y:S02]  /*3260*/  LDL R7, [UR34] ;  /* 0x00000022ff077983 */ /* 0x003ee40008100800 */
[----:B---3--:R-:W-:-:S05]  /*3270*/  FADD R7, -R6, R7 ;  /* 0x0000000706077221 */ /* 0x008fca0000000100 */
[----:B------:R4:W-:Y:S02]  /*3280*/  STL [UR34], R7 ;  /* 0x00000007ff007987 */ /* 0x0009e40008100822 */
.L_x_178:
[----:B------:R-:W-:Y:S05]  /*3290*/  BRA.U !UP4, `(.L_x_179) ;  /* 0x000000010c1c7547 */ /* 0x000fea000b800000 */
[----:B------:R-:W-:-:S09]  /*32a0*/  UISETP.GT.U32.AND UP0, UPT, UR5, 0x3, UPT ;  /* 0x000000030500788c */ /* 0x000fd2000bf04070 */
[----:B------:R-:W-:Y:S05]  /*32b0*/  BRA.U UP0, `(.L_x_180) ;  /* 0x0000000100207547 */ /* 0x000fea000b800000 */
[----:B01--4-:R-:W2:Y:S04]  /*32c0*/  LDL R7, [R5+0x200] ;  /* 0x0002000005077983 */ /* 0x013ea80000100800 */
[----:B------:R-:W2:Y:S02]  /*32d0*/  LDL R13, [R1+0x1090] ;  /* 0x00109000010d7983 */ /* 0x000ea40000100800 */
[----:B--23--:R-:W-:-:S05]  /*32e0*/  FFMA R4, -R6, R7, R13 ;  /* 0x0000000706047223 */ /* 0x00cfca000000010d */
[----:B------:R0:W-:Y:S01]  /*32f0*/  STL [R1+0x1090], R4 ;  /* 0x0010900401007387 */ /* 0x0001e20000100800 */
[----:B------:R-:W-:Y:S05]  /*3300*/  BRA `(.L_x_180) ;  /* 0x00000000000c7947 */ /* 0x000fea0003800000 */
.L_x_179:
[----:B01--4-:R-:W4:Y:S02]  /*3310*/  LDL R7, [UR34] ;  /* 0x00000022ff077983 */ /* 0x013f240008100800 */
[----:B----4-:R-:W-:-:S05]  /*3320*/  FADD R7, -R6, R7 ;  /* 0x0000000706077221 */ /* 0x010fca0000000100 */
[----:B------:R0:W-:Y:S02]  /*3330*/  STL [UR34], R7 ;  /* 0x00000007ff007987 */ /* 0x0001e40008100822 */
.L_x_180:
        /* <DEDUP_REMOVED lines=8> */
.L_x_181:
[----:B01--4-:R-:W4:Y:S02]  /*33c0*/  LDL R7, [UR34] ;  /* 0x00000022ff077983 */ /* 0x013f240008100800 */
[----:B----4-:R-:W-:-:S05]  /*33d0*/  FADD R7, -R6, R7 ;  /* 0x0000000706077221 */ /* 0x010fca0000000100 */
[----:B------:R0:W-:Y:S02]  /*33e0*/  STL [UR34], R7 ;  /* 0x00000007ff007987 */ /* 0x0001e40008100822 */
.L_x_182:
[----:B------:R-:W-:-:S09]  /*33f0*/  UISETP.NE.AND UP0, UPT, UR8, URZ, UPT ;  /* 0x000000ff0800728c */ /* 0x000fd2000bf05270 */
        /* <DEDUP_REMOVED lines=8> */
.L_x_183:
[----:B01--4-:R-:W4:Y:S02]  /*3480*/  LDL R7, [UR34] ;  /* 0x00000022ff077983 */ /* 0x013f240008100800 */
[----:B----4-:R-:W-:-:S05]  /*3490*/  FADD R7, -R6, R7 ;  /* 0x0000000706077221 */ /* 0x010fca0000000100 */
[----:B------:R0:W-:Y:S02]  /*34a0*/  STL [UR34], R7 ;  /* 0x00000007ff007987 */ /* 0x0001e40008100822 */
.L_x_184:
        /* <DEDUP_REMOVED lines=9> */
.L_x_185:
[----:B01--4-:R-:W4:Y:S02]  /*3540*/  LDL R7, [UR34] ;  /* 0x00000022ff077983 */ /* 0x013f240008100800 */
[----:B----4-:R-:W-:-:S05]  /*3550*/  FADD R7, -R6, R7 ;  /* 0x0000000706077221 */ /* 0x010fca0000000100 */
[----:B------:R0:W-:Y:S02]  /*3560*/  STL [UR34], R7 ;  /* 0x00000007ff007987 */ /* 0x0001e40008100822 */
.L_x_186:
        /* <DEDUP_REMOVED lines=9> */
.L_x_187:
[----:B01--4-:R-:W4:Y:S02]  /*3600*/  LDL R7, [UR34] ;  /* 0x00000022ff077983 */ /* 0x013f240008100800 */
[----:B----4-:R-:W-:-:S05]  /*3610*/  FADD R7, -R6, R7 ;  /* 0x0000000706077221 */ /* 0x010fca0000000100 */
[----:B------:R0:W-:Y:S02]  /*3620*/  STL [UR34], R7 ;  /* 0x00000007ff007987 */ /* 0x0001e40008100822 */
.L_x_188:
        /* <DEDUP_REMOVED lines=9> */
.L_x_189:
[----:B01--4-:R-:W4:Y:S02]  /*36c0*/  LDL R7, [UR34] ;  /* 0x00000022ff077983 */ /* 0x013f240008100800 */
[----:B----4-:R-:W-:-:S05]  /*36d0*/  FADD R7, -R6, R7 ;  /* 0x0000000706077221 */ /* 0x010fca0000000100 */
[----:B------:R0:W-:Y:S02]  /*36e0*/  STL [UR34], R7 ;  /* 0x00000007ff007987 */ /* 0x0001e40008100822 */
.L_x_190:
        /* <DEDUP_REMOVED lines=9> */
.L_x_191:
[----:B01--4-:R-:W4:Y:S02]  /*3780*/  LDL R7, [UR34] ;  /* 0x00000022ff077983 */ /* 0x013f240008100800 */
[----:B----4-:R-:W-:-:S05]  /*3790*/  FADD R7, -R6, R7 ;  /* 0x0000000706077221 */ /* 0x010fca0000000100 */
[----:B------:R0:W-:Y:S02]  /*37a0*/  STL [UR34], R7 ;  /* 0x00000007ff007987 */ /* 0x0001e40008100822 */
.L_x_192:
        /* <DEDUP_REMOVED lines=9> */
.L_x_193:
[----:B01--4-:R-:W4:Y:S02]  /*3840*/  LDL R7, [UR34] ;  /* 0x00000022ff077983 */ /* 0x013f240008100800 */
[----:B----4-:R-:W-:-:S05]  /*3850*/  FADD R7, -R6, R7 ;  /* 0x0000000706077221 */ /* 0x010fca0000000100 */
[----:B------:R0:W-:Y:S02]  /*3860*/  STL [UR34], R7 ;  /* 0x00000007ff007987 */ /* 0x0001e40008100822 */
.L_x_194:
        /* <DEDUP_REMOVED lines=9> */
.L_x_195:
[----:B01--4-:R-:W4:Y:S02]  /*3900*/  LDL R7, [UR34] ;  /* 0x00000022ff077983 */ /* 0x013f240008100800 */
[----:B----4-:R-:W-:-:S05]  /*3910*/  FADD R7, -R6, R7 ;  /* 0x0000000706077221 */ /* 0x010fca0000000100 */
[----:B------:R0:W-:Y:S02]  /*3920*/  STL [UR34], R7 ;  /* 0x00000007ff007987 */ /* 0x0001e40008100822 */
.L_x_196:
        /* <DEDUP_REMOVED lines=9> */
.L_x_197:
[----:B01--4-:R-:W4:Y:S02]  /*39c0*/  LDL R7, [UR34] ;  /* 0x00000022ff077983 */ /* 0x013f240008100800 */
[----:B----4-:R-:W-:-:S05]  /*39d0*/  FADD R7, -R6, R7 ;  /* 0x0000000706077221 */ /* 0x010fca0000000100 */
[----:B------:R0:W-:Y:S02]  /*39e0*/  STL [UR34], R7 ;  /* 0x00000007ff007987 */ /* 0x0001e40008100822 */
.L_x_198:
        /* <DEDUP_REMOVED lines=9> */
.L_x_199:
[----:B01--4-:R-:W4:Y:S02]  /*3a80*/  LDL R7, [UR34] ;  /* 0x00000022ff077983 */ /* 0x013f240008100800 */
[----:B----4-:R-:W-:-:S05]  /*3a90*/  FADD R7, -R6, R7 ;  /* 0x0000000706077221 */ /* 0x010fca0000000100 */
[----:B------:R0:W-:Y:S02]  /*3aa0*/  STL [UR34], R7 ;  /* 0x00000007ff007987 */ /* 0x0001e40008100822 */
.L_x_200:
        /* <DEDUP_REMOVED lines=9> */
.L_x_201:
[----:B01--4-:R-:W4:Y:S02]  /*3b40*/  LDL R7, [UR34] ;  /* 0x00000022ff077983 */ /* 0x013f240008100800 */
[----:B----4-:R-:W-:-:S05]  /*3b50*/  FADD R7, -R6, R7 ;  /* 0x0000000706077221 */ /* 0x010fca0000000100 */
[----:B------:R0:W-:Y:S02]  /*3b60*/  STL [UR34], R7 ;  /* 0x00000007ff007987 */ /* 0x0001e40008100822 */
.L_x_202:
        /* <DEDUP_REMOVED lines=9> */
.L_x_203:
[----:B01--4-:R-:W4:Y:S02]  /*3c00*/  LDL R7, [UR34] ;  /* 0x00000022ff077983 */ /* 0x013f240008100800 */
[----:B----4-:R-:W-:-:S05]  /*3c10*/  FADD R7, -R6, R7 ;  /* 0x0000000706077221 */ /* 0x010fca0000000100 */
[----:B------:R0:W-:Y:S02]  /*3c20*/  STL [UR34], R7 ;  /* 0x00000007ff007987 */ /* 0x0001e40008100822 */
.L_x_204:
        /* <DEDUP_REMOVED lines=9> */
.L_x_205:
[----:B01--4-:R-:W4:Y:S02]  /*3cc0*/  LDL R7, [UR34] ;  /* 0x00000022ff077983 */ /* 0x013f240008100800 */
[----:B----4-:R-:W-:-:S05]  /*3cd0*/  FADD R7, -R6, R7 ;  /* 0x0000000706077221 */ /* 0x010fca0000000100 */
[----:B------:R0:W-:Y:S02]  /*3ce0*/  STL [UR34], R7 ;  /* 0x00000007ff007987 */ /* 0x0001e40008100822 */
.L_x_206:
        /* <DEDUP_REMOVED lines=9> */
.L_x_207:
[----:B01--4-:R-:W4:Y:S02]  /*3d80*/  LDL R7, [UR34] ;  /* 0x00000022ff077983 */ /* 0x013f240008100800 */
[----:B----4-:R-:W-:-:S05]  /*3d90*/  FADD R7, -R6, R7 ;  /* 0x0000000706077221 */ /* 0x010fca0000000100 */
[----:B------:R0:W-:Y:S02]  /*3da0*/  STL [UR34], R7 ;  /* 0x00000007ff007987 */ /* 0x0001e40008100822 */
.L_x_208:
        /* <DEDUP_REMOVED lines=9> */
.L_x_209:
[----:B01--4-:R-:W4:Y:S02]  /*3e40*/  LDL R7, [UR34] ;  /* 0x00000022ff077983 */ /* 0x013f240008100800 */
[----:B----4-:R-:W-:-:S05]  /*3e50*/  FADD R7, -R6, R7 ;  /* 0x0000000706077221 */ /* 0x010fca0000000100 */
[----:B------:R0:W-:Y:S02]  /*3e60*/  STL [UR34], R7 ;  /* 0x00000007ff007987 */ /* 0x0001e40008100822 */
.L_x_210:
        /* <DEDUP_REMOVED lines=9> */
.L_x_211:
[----:B01--4-:R-:W4:Y:S02]  /*3f00*/  LDL R7, [UR34] ;  /* 0x00000022ff077983 */ /* 0x013f240008100800 */
[----:B----4-:R-:W-:-:S05]  /*3f10*/  FADD R7, -R6, R7 ;  /* 0x0000000706077221 */ /* 0x010fca0000000100 */
[----:B------:R0:W-:Y:S02]  /*3f20*/  STL [UR34], R7 ;  /* 0x00000007ff007987 */ /* 0x0001e40008100822 */
.L_x_212:
        /* <DEDUP_REMOVED lines=9> */
.L_x_213:
[----:B01--4-:R-:W4:Y:S02]  /*3fc0*/  LDL R7, [UR34] ;  /* 0x00000022ff077983 */ /* 0x013f240008100800 */
[----:B----4-:R-:W-:-:S05]  /*3fd0*/  FADD R7, -R6, R7 ;  /* 0x0000000706077221 */ /* 0x010fca0000000100 */
[----:B------:R0:W-:Y:S02]  /*3fe0*/  STL [UR34], R7 ;  /* 0x00000007ff007987 */ /* 0x0001e40008100822 */
.L_x_214:
        /* <DEDUP_REMOVED lines=9> */
.L_x_215:
[----:B01--4-:R-:W4:Y:S02]  /*4080*/  LDL R7, [UR34] ;  /* 0x00000022ff077983 */ /* 0x013f240008100800 */
[----:B----4-:R-:W-:-:S05]  /*4090*/  FADD R7, -R6, R7 ;  /* 0x0000000706077221 */ /* 0x010fca0000000100 */
[----:B------:R0:W-:Y:S02]  /*40a0*/  STL [UR34], R7 ;  /* 0x00000007ff007987 */ /* 0x0001e40008100822 */
.L_x_216:
        /* <DEDUP_REMOVED lines=9> */
.L_x_217:
[----:B01--4-:R-:W4:Y:S02]  /*4140*/  LDL R7, [UR34] ;  /* 0x00000022ff077983 */ /* 0x013f240008100800 */
[----:B----4-:R-:W-:-:S05]  /*4150*/  FADD R7, -R6, R7 ;  /* 0x0000000706077221 */ /* 0x010fca0000000100 */
[----:B------:R0:W-:Y:S02]  /*4160*/  STL [UR34], R7 ;  /* 0x00000007ff007987 */ /* 0x0001e40008100822 */
.L_x_218:
        /* <DEDUP_REMOVED lines=9> */
.L_x_219:
[----:B01--4-:R-:W4:Y:S02]  /*4200*/  LDL R7, [UR34] ;  /* 0x00000022ff077983 */ /* 0x013f240008100800 */
[----:B----4-:R-:W-:-:S05]  /*4210*/  FADD R7, -R6, R7 ;  /* 0x0000000706077221 */ /* 0x010fca0000000100 */
[----:B------:R0:W-:Y:S02]  /*4220*/  STL [UR34], R7 ;  /* 0x00000007ff007987 */ /* 0x0001e40008100822 */
.L_x_220:
        /* <DEDUP_REMOVED lines=9> */
.L_x_221:
[----:B01--4-:R-:W4:Y:S02]  /*42c0*/  LDL R7, [UR34] ;  /* 0x00000022ff077983 */ /* 0x013f240008100800 */
[----:B----4-:R-:W-:-:S05]  /*42d0*/  FADD R7, -R6, R7 ;  /* 0x0000000706077221 */ /* 0x010fca0000000100 */
[----:B------:R0:W-:Y:S02]  /*42e0*/  STL [UR34], R7 ;  /* 0x00000007ff007987 */ /* 0x0001e40008100822 */
.L_x_222:
        /* <DEDUP_REMOVED lines=9> */
.L_x_223:
[----:B01--4-:R-:W4:Y:S02]  /*4380*/  LDL R7, [UR34] ;  /* 0x00000022ff077983 */ /* 0x013f240008100800 */
[----:B----4-:R-:W-:-:S05]  /*4390*/  FADD R7, -R6, R7 ;  /* 0x0000000706077221 */ /* 0x010fca0000000100 */
[----:B------:R0:W-:Y:S02]  /*43a0*/  STL [UR34], R7 ;  /* 0x00000007ff007987 */ /* 0x0001e40008100822 */
.L_x_224:
        /* <DEDUP_REMOVED lines=9> */
.L_x_225:
[----:B01--4-:R-:W4:Y:S02]  /*4440*/  LDL R7, [UR34] ;  /* 0x00000022ff077983 */ /* 0x013f240008100800 */
[----:B----4-:R-:W-:-:S05]  /*4450*/  FADD R7, -R6, R7 ;  /* 0x0000000706077221 */ /* 0x010fca0000000100 */
[----:B------:R0:W-:Y:S02]  /*4460*/  STL [UR34], R7 ;  /* 0x00000007ff007987 */ /* 0x0001e40008100822 */
.L_x_226:
        /* <DEDUP_REMOVED lines=9> */
.L_x_227:
[----:B01--4-:R-:W4:Y:S02]  /*4500*/  LDL R7, [UR34] ;  /* 0x00000022ff077983 */ /* 0x013f240008100800 */
[----:B----4-:R-:W-:-:S05]  /*4510*/  FADD R7, -R6, R7 ;  /* 0x0000000706077221 */ /* 0x010fca0000000100 */
[----:B------:R0:W-:Y:S02]  /*4520*/  STL [UR34], R7 ;  /* 0x00000007ff007987 */ /* 0x0001e40008100822 */
.L_x_228:
        /* <DEDUP_REMOVED lines=9> */
.L_x_229:
[----:B01--4-:R-:W4:Y:S02]  /*45c0*/  LDL R7, [UR34] ;  /* 0x00000022ff077983 */ /* 0x013f240008100800 */
[----:B----4-:R-:W-:-:S05]  /*45d0*/  FADD R7, -R6, R7 ;  /* 0x0000000706077221 */ /* 0x010fca0000000100 */
[----:B------:R0:W-:Y:S02]  /*45e0*/  STL [UR34], R7 ;  /* 0x00000007ff007987 */ /* 0x0001e40008100822 */
.L_x_230:
        /* <DEDUP_REMOVED lines=9> */
.L_x_231:
[----:B01--4-:R-:W4:Y:S02]  /*4680*/  LDL R7, [UR34] ;  /* 0x00000022ff077983 */ /* 0x013f240008100800 */
[----:B----4-:R-:W-:-:S05]  /*4690*/  FADD R7, -R6, R7 ;  /* 0x0000000706077221 */ /* 0x010fca0000000100 */
[----:B------:R0:W-:Y:S02]  /*46a0*/  STL [UR34], R7 ;  /* 0x00000007ff007987 */ /* 0x0001e40008100822 */
.L_x_232:
[----:B------:R-:W-:-:S09]  /*46b0*/  UISETP.NE.AND UP0, UPT, UR33, URZ, UPT ;  /* 0x000000ff2100728c */ /* 0x000fd2000bf05270 */
[----:B------:R-:W-:Y:S05]  /*46c0*/  BRA.U !UP0, `(.L_x_233) ;  /* 0x00000001081c7547 */ /* 0x000fea000b800000 */
[----:B------:R-:W-:-:S09]  /*46d0*/  UISETP.GT.U32.AND UP0, UPT, UR5, 0x1e, UPT ;  /* 0x0000001e0500788c */ /* 0x000fd2000bf04070 */
[----:B------:R-:W-:Y:S05]  /*46e0*/  BRA.U UP0, `(.L_x_234) ;  /* 0x0000000100207547 */ /* 0x000fea000b800000 */
[----:B------:R-:W5:Y:S04]  /*46f0*/  LDL R5, [R5+0xf80] ;  /* 0x000f800005057983 */ /* 0x000f680000100800 */
[----:B01--4-:R-:W5:Y:S02]  /*4700*/  LDL R7, [R1+0x10fc] ;  /* 0x0010fc0001077983 */ /* 0x013f640000100800 */
[----:B-----5:R-:W-:-:S05]  /*4710*/  FFMA R6, -R6, R5, R7 ;  /* 0x0000000506067223 */ /* 0x020fca0000000107 */
[----:B------:R0:W-:Y:S01]  /*4720*/  STL [R1+0x10fc], R6 ;  /* 0x0010fc0601007387 */ /* 0x0001e20000100800 */
[----:B------:R-:W-:Y:S05]  /*4730*/  BRA `(.L_x_234) ;  /* 0x00000000000c7947 */ /* 0x000fea0003800000 */
.L_x_233:
[----:B------:R-:W5:Y:S02]  /*4740*/  LDL R5, [UR34] ;  /* 0x00000022ff057983 */ /* 0x000f640008100800 */
[----:B-----5:R-:W-:-:S05]  /*4750*/  FADD R5, -R6, R5 ;  /* 0x0000000506057221 */ /* 0x020fca0000000100 */
[----:B------:R0:W-:Y:S02]  /*4760*/  STL [UR34], R5 ;  /* 0x00000005ff007987 */ /* 0x0001e40008100822 */
.L_x_234:
[----:B------:R-:W-:-:S04]  /*4770*/  UIADD3 UR5, UPT, UPT, UR5, 0x1, URZ ;  /* 0x0000000105057890 */ /* 0x000fc8000fffe0ff */
[----:B------:R-:W-:-:S09]  /*4780*/  UISETP.NE.AND UP0, UPT, UR5, 0x20, UPT ;  /* 0x000000200500788c */ /* 0x000fd2000bf05270 */
[----:B------:R-:W-:Y:S05]  /*4790*/  BRA.U UP0, `(.L_x_235) ;  /* 0xffffffd100c47547 */ /* 0x000fea000b83ffff */
[----:B------:R-:W5:Y:S01]  /*47a0*/  LDL.128 R20, [R1+0x1080] ;  /* 0x0010800001147983 */ /* 0x000f620000100c00 */
[----:B------:R-:W0:Y:S01]  /*47b0*/  LDC.64 R12, c[0x0][0x380] ;  /* 0x0000e000ff0c7b82 */ /* 0x000e220000000a00 */
[----:B------:R-:W0:Y:S01]  /*47c0*/  S2R R15, SR_CTAID.X ;  /* 0x00000000000f7919 */ /* 0x000e220000002500 */
[----:B------:R-:W0:Y:S01]  /*47d0*/  S2R R14, SR_TID.X ;  /* 0x00000000000e7919 */ /* 0x000e220000002100 */
[----:B------:R-:W0:Y:S05]  /*47e0*/  LDCU UR5, c[0x0][0x360] ;  /* 0x00006c00ff0577ac */ /* 0x000e2a0008000800 */
[----:B------:R-:W5:Y:S01]  /*47f0*/  LDC.64 R32, c[0x0][0x390] ;  /* 0x0000e400ff207b82 */ /* 0x000f620000000a00 */
[----:B01234-:R-:W2:Y:S01]  /*4800*/  LDL.128 R4, [R1+0x1090] ;  /* 0x0010900001047983 */ /* 0x01fea20000100c00 */
[----:B------:R-:W-:Y:S01]  /*4810*/  SHF.L.U32 R13, R13, 0x5, RZ ;  /* 0x000000050d0d7819 */ /* 0x000fe200000006ff */
[----:B------:R-:W-:Y:S01]  /*4820*/  IMAD R15, R15, UR5, R14 ;  /* 0x000000050f0f7c24 */ /* 0x000fe2000f8e020e */
[----:B------:R-:W0:Y:S03]  /*4830*/  LDCU UR5, c[0x0][0x380] ;  /* 0x00007000ff0577ac */ /* 0x000e260008000800 */
[----:B------:R-:W-:-:S05]  /*4840*/  IMAD R15, R0, R15, R13 ;  /* 0x0000000f000f7224 */ /* 0x000fca00078e020d */
[----:B------:R-:W-:-:S05]  /*4850*/  IADD3 R15, PT, PT, R15, UR4, RZ ;  /* 0x000000040f0f7c10 */ /* 0x000fca000fffe0ff */
[----:B------:R-:W-:Y:S02]  /*4860*/  IMAD R13, R13, R12, R15 ;  /* 0x0000000c0d0d7224 */ /* 0x000fe400078e020f */
[----:B------:R-:W1:Y:S03]  /*4870*/  LDC.64 R14, c[0x0][0x390] ;  /* 0x0000e400ff0e7b82 */ /* 0x000e660000000a00 */
[----:B------:R-:W-:-:S05]  /*4880*/  IADD3 R19, PT, PT, R13, 0x20, RZ ;  /* 0x000000200d137810 */ /* 0x000fca0007ffe0ff */
[----:B------:R-:W0:Y:S01]  /*4890*/  LDC R13, c[0x0][0x384] ;  /* 0x0000e100ff0d7b82 */ /* 0x000e220000000800 */
[C---:B-1----:R-:W-:Y:S01]  /*48a0*/  IMAD.WIDE.U32 R16, R19.reuse, 0x4, R14 ;  /* 0x0000000413107825 */ /* 0x042fe200078e000e */
[----:B------:R-:W-:-:S05]  /*48b0*/  IADD3 R19, PT, PT, R19, R12, RZ ;  /* 0x0000000c13137210 */ /* 0x000fca0007ffe0ff */
[----:B------:R-:W-:Y:S01]  /*48c0*/  IMAD.WIDE.U32 R14, R19, 0x4, R14 ;  /* 0x00000004130e7825 */ /* 0x000fe200078e000e */
[----:B------:R-:W-:-:S03]  /*48d0*/  MOV R19, UR4 ;  /* 0x0000000400137c02 */ /* 0x000fc60008000f00 */
[----:B0-----:R-:W-:Y:S01]  /*48e0*/  IMAD R13, R13, UR5, RZ ;  /* 0x000000050d0d7c24 */ /* 0x001fe2000f8e02ff */
[----:B------:R-:W-:-:S04]  /*48f0*/  IADD3 R12, PT, PT, R36, 0x20, R19 ;  /* 0x00000020240c7810 */ /* 0x000fc80007ffe013 */
[----:B------:R-:W-:-:S04]  /*4900*/  LEA R12, R13, R12, 0x5 ;  /* 0x0000000c0d0c7211 */ /* 0x000fc800078e28ff */
[----:B------:R-:W-:Y:S01]  /*4910*/  IADD3 R12, PT, PT, R12, UR5, RZ ;  /* 0x000000050c0c7c10 */ /* 0x000fe2000fffe0ff */
[----:B-----5:R0:W-:Y:S04]  /*4920*/  STG.E desc[UR6][R16.64], R20 ;  /* 0x0000001410007986 */ /* 0x0201e8000c101906 */
[----:B------:R1:W-:Y:S01]  /*4930*/  STG.E desc[UR6][R14.64], R21 ;  /* 0x000000150e007986 */ /* 0x0003e2000c101906 */
[----:B0-----:R-:W-:-:S05]  /*4940*/  IADD3 R17, PT, PT, R12, UR5, RZ ;  /* 0x000000050c117c10 */ /* 0x001fca000fffe0ff */
[C---:B------:R-:W-:Y:S01]  /*4950*/  IMAD.WIDE.U32 R12, R17.reuse, 0x4, R32 ;  /* 0x00000004110c7825 */ /* 0x040fe200078e0020 */
[----:B------:R-:W-:-:S04]  /*4960*/  IADD3 R17, PT, PT, R17, UR5, RZ ;  /* 0x0000000511117c10 */ /* 0x000fc8000fffe0ff */
[C---:B-1----:R-:W-:Y:S01]  /*4970*/  IADD3 R21, PT, PT, R17.reuse, UR5, RZ ;  /* 0x0000000511157c10 */ /* 0x042fe2000fffe0ff */
[--C-:B------:R-:W-:Y:S01]  /*4980*/  IMAD.WIDE.U32 R34, R17, 0x4, R32.reuse ;  /* 0x0000000411227825 */ /* 0x100fe200078e0020 */
[----:B------:R0:W-:Y:S03]  /*4990*/  STG.E desc[UR6][R12.64], R22 ;  /* 0x000000160c007986 */ /* 0x0001e6000c101906 */
[C---:B------:R-:W-:Y:S01]  /*49a0*/  IMAD.WIDE.U32 R60, R21.reuse, 0x4, R32 ;  /* 0x00000004153c7825 */ /* 0x040fe200078e0020 */
[----:B------:R-:W3:Y:S04]  /*49b0*/  LDL.128 R16, [R1+0x10a0] ;  /* 0x0010a00001107983 */ /* 0x000ee80000100c00 */
[----:B0-----:R-:W4:Y:S01]  /*49c0*/  LDL.128 R12, [R1+0x10b0] ;  /* 0x0010b000010c7983 */ /* 0x001f220000100c00 */
[----:B------:R-:W-:-:S03]  /*49d0*/  IADD3 R21, PT, PT, R21, UR5, RZ ;  /* 0x0000000515157c10 */ /* 0x000fc6000fffe0ff */
[----:B------:R-:W-:Y:S04]  /*49e0*/  STG.E desc[UR6][R34.64], R23 ;  /* 0x0000001722007986 */ /* 0x000fe8000c101906 */
[----:B--2---:R0:W-:Y:S02]  /*49f0*/  STG.E desc[UR6][R60.64], R4 ;  /* 0x000000043c007986 */ /* 0x0041e4000c101906 */
[C---:B0-----:R-:W-:Y:S01]  /*4a00*/  IMAD.WIDE.U32 R60, R21.reuse, 0x4, R32 ;  /* 0x00000004153c7825 */ /* 0x041fe200078e0020 */
[----:B------:R-:W-:-:S04]  /*4a10*/  IADD3 R21, PT, PT, R21, UR5, RZ ;  /* 0x0000000515157c10 */ /* 0x000fc8000fffe0ff */
[C---:B------:R-:W-:Y:S01]  /*4a20*/  IADD3 R23, PT, PT, R21.reuse, UR5, RZ ;  /* 0x0000000515177c10 */ /* 0x040fe2000fffe0ff */
[----:B------:R-:W-:-:S03]  /*4a30*/  IMAD.WIDE.U32 R34, R21, 0x4, R32 ;  /* 0x0000000415227825 */ /* 0x000fc600078e0020 */
[C---:B------:R-:W-:Y:S01]  /*4a40*/  IADD3 R37, PT, PT, R23.reuse, UR5, RZ ;  /* 0x0000000517257c10 */ /* 0x040fe2000fffe0ff */
[----:B------:R-:W-:-:S04]  /*4a50*/  IMAD.WIDE.U32 R20, R23, 0x4, R32 ;  /* 0x0000000417147825 */ /* 0x000fc800078e0020 */
[C-C-:B------:R-:W-:Y:S01]  /*4a60*/  IMAD.WIDE.U32 R22, R37.reuse, 0x4, R32.reuse ;  /* 0x0000000425167825 */ /* 0x140fe200078e0020 */
[----:B------:R-:W-:Y:S01]  /*4a70*/  IADD3 R37, PT, PT, R37, UR5, RZ ;  /* 0x0000000525257c10 */ /* 0x000fe2000fffe0ff */
[----:B------:R0:W-:Y:S04]  /*4a80*/  STG.E desc[UR6][R60.64], R5 ;  /* 0x000000053c007986 */ /* 0x0001e8000c101906 */
[C-C-:B0-----:R-:W-:Y:S01]  /*4a90*/  IMAD.WIDE.U32 R4, R37.reuse, 0x4, R32.reuse ;  /* 0x0000000425047825 */ /* 0x141fe200078e0020 */
[----:B------:R-:W-:Y:S01]  /*4aa0*/  IADD3 R37, PT, PT, R37, UR5, RZ ;  /* 0x0000000525257c10 */ /* 0x000fe2000fffe0ff */
[----:B------:R-:W-:Y:S04]  /*4ab0*/  STG.E desc[UR6][R34.64], R6 ;  /* 0x0000000622007986 */ /* 0x000fe8000c101906 */
[C-C-:B------:R-:W-:Y:S01]  /*4ac0*/  IMAD.WIDE.U32 R60, R37.reuse, 0x4, R32.reuse ;  /* 0x00000004253c7825 */ /* 0x140fe200078e0020 */
[----:B------:R-:W-:Y:S01]  /*4ad0*/  IADD3 R37, PT, PT, R37, UR5, RZ ;  /* 0x0000000525257c10 */ /* 0x000fe2000fffe0ff */
[----:B------:R0:W-:Y:S04]  /*4ae0*/  STG.E desc[UR6][R20.64], R7 ;  /* 0x0000000714007986 */ /* 0x0001e8000c101906 */
[C---:B0-----:R-:W-:Y:S01]  /*4af0*/  IMAD.WIDE.U32 R20, R37.reuse, 0x4, R32 ;  /* 0x0000000425147825 */ /* 0x041fe200078e0020 */
[----:B------:R-:W-:-:S04]  /*4b00*/  IADD3 R37, PT, PT, R37, UR5, RZ ;  /* 0x0000000525257c10 */ /* 0x000fc8000fffe0ff */
[----:B------:R-:W-:-:S05]  /*4b10*/  IADD3 R7, PT, PT, R37, UR5, RZ ;  /* 0x0000000525077c10 */ /* 0x000fca000fffe0ff */
[--C-:B------:R-:W-:Y:S01]  /*4b20*/  IMAD.WIDE.U32 R6, R7, 0x4, R32.reuse ;  /* 0x0000000407067825 */ /* 0x100fe200078e0020 */
[----:B---3--:R-:W-:Y:S04]  /*4b30*/  STG.E desc[UR6][R22.64], R16 ;  /* 0x0000001016007986 */ /* 0x008fe8000c101906 */
[----:B------:R-:W-:Y:S04]  /*4b40*/  STG.E desc[UR6][R4.64], R17 ;  /* 0x0000001104007986 */ /* 0x000fe8000c101906 */
[----:B------:R0:W-:Y:S04]  /*4b50*/  STG.E desc[UR6][R60.64], R18 ;  /* 0x000000123c007986 */ /* 0x0001e8000c101906 */
[----:B------:R1:W-:Y:S01]  /*4b60*/  STG.E desc[UR6][R20.64], R19 ;  /* 0x0000001314007986 */ /* 0x0003e2000c101906 */
[----:B0-----:R-:W-:-:S03]  /*4b70*/  IMAD.WIDE.U32 R60, R37, 0x4, R32 ;  /* 0x00000004253c7825 */ /* 0x001fc600078e0020 */
[----:B------:R-:W2:Y:S04]  /*4b80*/  LDL.128 R32, [R1+0x10c0] ;  /* 0x0010c00001207983 */ /* 0x000ea80000100c00 */
[----:B----4-:R-:W-:Y:S04]  /*4b90*/  STG.E desc[UR6][R60.64], R12 ;  /* 0x0000000c3c007986 */ /* 0x010fe8000c101906 */
[----:B------:R0:W-:Y:S04]  /*4ba0*/  STG.E desc[UR6][R6.64], R13 ;  /* 0x0000000d06007986 */ /* 0x0001e8000c101906 */
[----:B-1----:R-:W3:Y:S04]  /*4bb0*/  LDL.128 R16, [R1+0x10e0] ;  /* 0x0010e00001107983 */ /* 0x002ee80000100c00 */
[----:B------:R-:W4:Y:S04]  /*4bc0*/  LDL.128 R20, [R1+0x10f0] ;  /* 0x0010f00001147983 */ /* 0x000f280000100c00 */
[----:B0-----:R-:W5:Y:S04]  /*4bd0*/  LDL.128 R4, [R1+0x10d0] ;  /* 0x0010d00001047983 */ /* 0x001f680000100c00 */
[----:B------:R0:W-:Y:S04]  /*4be0*/  STG.E desc[UR6][R58.64], R14 ;  /* 0x0000000e3a007986 */ /* 0x0001e8000c101906 */
[----:B------:R0:W-:Y:S01]  /*4bf0*/  STG.E desc[UR6][R56.64], R15 ;  /* 0x0000000f38007986 */ /* 0x0001e2000c101906 */
[----:B------:R-:W-:-:S06]  /*4c00*/  UIADD3 UR4, UPT, UPT, UR4, 0x1, URZ ;  /* 0x0000000104047890 */ /* 0x000fcc000fffe0ff */
[----:B------:R-:W-:Y:S01]  /*4c10*/  ISETP.NE.AND P0, PT, R0, UR4, PT ;  /* 0x0000000400007c0c */ /* 0x000fe2000bf05270 */
[----:B--2---:R0:W-:Y:S04]  /*4c20*/  STG.E desc[UR6][R54.64], R32 ;  /* 0x0000002036007986 */ /* 0x0041e8000c101906 */
[----:B------:R0:W-:Y:S04]  /*4c30*/  STG.E desc[UR6][R52.64], R33 ;  /* 0x0000002134007986 */ /* 0x0001e8000c101906 */
[----:B------:R0:W-:Y:S04]  /*4c40*/  STG.E desc[UR6][R50.64], R34 ;  /* 0x0000002232007986 */ /* 0x0001e8000c101906 */
[----:B------:R0:W-:Y:S04]  /*4c50*/  STG.E desc[UR6][R48.64], R35 ;  /* 0x0000002330007986 */ /* 0x0001e8000c101906 */
[----:B-----5:R0:W-:Y:S04]  /*4c60*/  STG.E desc[UR6][R46.64], R4 ;  /* 0x000000042e007986 */ /* 0x0201e8000c101906 */
[----:B------:R0:W-:Y:S04]  /*4c70*/  STG.E desc[UR6][R44.64], R5 ;  /* 0x000000052c007986 */ /* 0x0001e8000c101906 */
[----:B------:R0:W-:Y:S04]  /*4c80*/  STG.E desc[UR6][R42.64], R6 ;  /* 0x000000062a007986 */ /* 0x0001e8000c101906 */
[----:B------:R0:W-:Y:S04]  /*4c90*/  STG.E desc[UR6][R40.64], R7 ;  /* 0x0000000728007986 */ /* 0x0001e8000c101906 */
[----:B---3--:R0:W-:Y:S04]  /*4ca0*/  STG.E desc[UR6][R38.64], R16 ;  /* 0x0000001026007986 */ /* 0x0081e8000c101906 */
[----:B------:R0:W-:Y:S04]  /*4cb0*/  STG.E desc[UR6][R2.64], R17 ;  /* 0x0000001102007986 */ /* 0x0001e8000c101906 */
[----:B------:R0:W-:Y:S04]  /*4cc0*/  STG.E desc[UR6][R8.64], R18 ;  /* 0x0000001208007986 */ /* 0x0001e8000c101906 */
[----:B------:R0:W-:Y:S04]  /*4cd0*/  STG.E desc[UR6][R10.64], R19 ;  /* 0x000000130a007986 */ /* 0x0001e8000c101906 */
[----:B----4-:R0:W-:Y:S04]  /*4ce0*/  STG.E desc[UR6][R24.64], R20 ;  /* 0x0000001418007986 */ /* 0x0101e8000c101906 */
[----:B------:R0:W-:Y:S04]  /*4cf0*/  STG.E desc[UR6][R26.64], R21 ;  /* 0x000000151a007986 */ /* 0x0001e8000c101906 */
[----:B------:R0:W-:Y:S04]  /*4d00*/  STG.E desc[UR6][R28.64], R22 ;  /* 0x000000161c007986 */ /* 0x0001e8000c101906 */
[----:B------:R0:W-:Y:S01]  /*4d10*/  STG.E desc[UR6][R30.64], R23 ;  /* 0x000000171e007986 */ /* 0x0001e2000c101906 */
[----:B------:R-:W-:Y:S05]  /*4d20*/  @P0 BRA `(.L_x_236) ;  /* 0xffffffc4009c0947 */ /* 0x000fea000383ffff */
[----:B------:R-:W-:Y:S05]  /*4d30*/  EXIT ;  /* 0x000000000000794d */ /* 0x000fea0003800000 */
.L_x_237:
        /* <DEDUP_REMOVED lines=12> */
.L_x_257:


//--------------------- .text._ZN7qr_base31base_applyQt_singletile_evelyneEiiPKfPf --------------------------
	.section	.text._ZN7qr_base31base_applyQt_singletile_evelyneEiiPKfPf,"ax",@progbits
	.align	128
        .global         _ZN7qr_base31base_applyQt_singletile_evelyneEiiPKfPf
        .type           _ZN7qr_base31base_applyQt_singletile_evelyneEiiPKfPf,@function
        .size           _ZN7qr_base31base_applyQt_singletile_evelyneEiiPKfPf,(.L_x_258 - _ZN7qr_base31base_applyQt_singletile_evelyneEiiPKfPf)
        .other          _ZN7qr_base31base_applyQt_singletile_evelyneEiiPKfPf,@"STO_CUDA_ENTRY STV_DEFAULT"
_ZN7qr_base31base_applyQt_singletile_evelyneEiiPKfPf:
.text._ZN7qr_base31base_applyQt_singletile_evelyneEiiPKfPf:
[----:B------:R-:W-:Y:S01]  /*0000*/  LDC R1, c[0x0][0x37c] ;  /* 0x0000df00ff017b82 */ /* 0x000fe20000000800 */
[----:B------:R-:W0:Y:S07]  /*0010*/  S2R R9, SR_TID.Y ;  /* 0x0000000000097919 */ /* 0x000e2e0000002200 */
[----:B------:R-:W1:Y:S01]  /*0020*/  S2UR UR6, SR_CgaCtaId ;  /* 0x00000000000679c3 */ /* 0x000e620000008800 */
[----:B------:R-:W-:Y:S01]  /*0030*/  UMOV UR4, 0x400 ;  /* 0x0000040000047882 */ /* 0x000fe20000000000 */
[----:B------:R-:W2:Y:S01]  /*0040*/  LDCU.64 UR8, c[0x0][0x358] ;  /* 0x00006b00ff0877ac */ /* 0x000ea20008000a00 */
[----:B------:R-:W3:Y:S01]  /*0050*/  S2R R8, SR_TID.X ;  /* 0x0000000000087919 */ /* 0x000ee20000002100 */
[----:B------:R-:W-:Y:S01]  /*0060*/  BSSY.RECONVERGENT B0, `(.L_x_238) ;  /* 0x000001e000007945 */ /* 0x000fe20003800200 */
[----:B------:R-:W4:Y:S03]  /*0070*/  S2R R10, SR_CTAID.X ;  /* 0x00000000000a7919 */ /* 0x000f260000002500 */
[----:B------:R-:W5:Y:S01]  /*0080*/  LDC R11, c[0x0][0x384] ;  /* 0x0000e100ff0b7b82 */ /* 0x000f620000000800 */
[----:B-1----:R-:W-:Y:S01]  /*0090*/  ULEA UR7, UR6, UR4, 0x18 ;  /* 0x0000000406077291 */ /* 0x002fe2000f8ec0ff */
[----:B0-----:R-:W-:Y:S01]  /*00a0*/  ISETP.GT.U32.AND P0, PT, R9, 0x1f, PT ;  /* 0x0000001f0900780c */ /* 0x001fe20003f04070 */
[----:B-----5:R-:W-:-:S04]  /*00b0*/  IMAD.SHL.U32 R11, R11, 0x20, RZ ;  /* 0x000000200b0b7824 */ /* 0x020fc800078e00ff */
[----:B---3--:R-:W-:-:S08]  /*00c0*/  LEA R15, R8, UR7, 0x7 ;  /* 0x00000007080f7c11 */ /* 0x008fd0000f8e38ff */
[----:B--2-4-:R-:W-:Y:S05]  /*00d0*/  @P0 BRA `(.L_x_239) ;  /* 0x0000000000580947 */ /* 0x014fea0003800000 */
[----:B------:R-:W0:Y:S01]  /*00e0*/  LDC.64 R2, c[0x0][0x390] ;  /* 0x0000e400ff027b82 */ /* 0x000e220000000a00 */
[----:B------:R-:W1:Y:S01]  /*00f0*/  LDCU UR10, c[0x0][0x380] ;  /* 0x00007000ff0a77ac */ /* 0x000e620008000800 */
[----:B------:R-:W-:Y:S01]  /*0100*/  IMAD.IADD R0, R11, 0x1, R8 ;  /* 0x000000010b007824 */ /* 0x000fe200078e0208 */
[----:B------:R-:W-:Y:S01]  /*0110*/  LEA R13, R10, 0x20, 0x5 ;  /* 0x000000200a0d7811 */ /* 0x000fe200078e28ff */
[----:B------:R-:W-:Y:S01]  /*0120*/  UIADD3 UR5, UPT, UPT, UR4, 0x1000, URZ ;  /* 0x0000100004057890 */ /* 0x000fe2000fffe0ff */
[----:B------:R-:W-:-:S03]  /*0130*/  MOV R17, R9 ;  /* 0x0000000900117202 */ /* 0x000fc60000000f00 */
[----:B------:R-:W-:-:S06]  /*0140*/  ULEA UR5, UR6, UR5, 0x18 ;  /* 0x0000000506057291 */ /* 0x000fcc000f8ec0ff */
[----:B------:R-:W-:Y:S01]  /*0150*/  LEA R12, R8, UR5, 0x7 ;  /* 0x00000005080c7c11 */ /* 0x000fe2000f8e38ff */
[----:B-1----:R-:W-:-:S07]  /*0160*/  IMAD R0, R0, UR10, R11 ;  /* 0x0000000a00007c24 */ /* 0x002fce000f8e020b */
.L_x_240:
[----:B-1----:R-:W-:-:S05]  /*0170*/  IMAD.IADD R6, R0, 0x1, R17 ;  /* 0x0000000100067824 */ /* 0x002fca00078e0211 */
[----:B------:R-:W-:Y:S01]  /*0180*/  IADD3 R5, PT, PT, R13, R6, RZ ;  /* 0x000000060d057210 */ /* 0x000fe20007ffe0ff */
[----:B0-----:R-:W-:-:S04]  /*0190*/  IMAD.WIDE R6, R6, 0x4, R2 ;  /* 0x0000000406067825 */ /* 0x001fc800078e0202 */
[----:B------:R-:W-:Y:S02]  /*01a0*/  IMAD.WIDE R4, R5, 0x4, R2 ;  /* 0x0000000405047825 */ /* 0x000fe400078e0202 */
[----:B------:R-:W2:Y:S04]  /*01b0*/  LDG.E R6, desc[UR8][R6.64] ;  /* 0x0000000806067981 */ /* 0x000ea8000c1e1900 */
[----:B------:R-:W3:Y:S01]  /*01c0*/  LDG.E R4, desc[UR8][R4.64] ;  /* 0x0000000804047981 */ /* 0x000ee2000c1e1900 */
[C---:B------:R-:W-:Y:S01]  /*01d0*/  IMAD R19, R17.reuse, 0x4, R15 ;  /* 0x0000000411137824 */ /* 0x040fe200078e020f */
[C---:B------:R-:W-:Y:S02]  /*01e0*/  LEA R21, R17.reuse, R12, 0x2 ;  /* 0x0000000c11157211 */ /* 0x040fe400078e10ff */
[C---:B------:R-:W-:Y:S01]  /*01f0*/  ISETP.GE.U32.AND P0, PT, R17.reuse, 0x1c, PT ;  /* 0x0000001c1100780c */ /* 0x040fe20003f06070 */
[----:B------:R-:W-:Y:S01]  /*0200*/  VIADD R17, R17, 0x4 ;  /* 0x0000000411117836 */ /* 0x000fe20000000000 */
[----:B---3--:R1:W-:Y:S04]  /*0210*/  STS [R19], R4 ;  /* 0x0000000413007388 */ /* 0x0083e80000000800 */
[----:B--2---:R1:W-:Y:S07]  /*0220*/  STS [R21], R6 ;  /* 0x0000000615007388 */ /* 0x0043ee0000000800 */
[----:B------:R-:W-:Y:S05]  /*0230*/  @!P0 BRA `(.L_x_240) ;  /* 0xfffffffc00cc8947 */ /* 0x000fea000383ffff */
.L_x_239:
[----:B------:R-:W-:Y:S05]  /*0240*/  BSYNC.RECONVERGENT B0 ;  /* 0x0000000000007941 */ /* 0x000fea0003800200 */
.L_x_238:
[----:B------:R-:W-:Y:S01]  /*0250*/  BAR.SYNC.DEFER_BLOCKING 0x0 ;  /* 0x0000000000007b1d */ /* 0x000fe20000010000 */
[----:B------:R-:W-:Y:S01]  /*0260*/  UIADD3 UR5, UPT, UPT, UR4, 0x1000, URZ ;  /* 0x0000100004057890 */ /* 0x000fe2000fffe0ff */
[C---:B------:R-:W-:Y:S01]  /*0270*/  LEA R16, R8.reuse, UR7, 0x2 ;  /* 0x0000000708107c11 */ /* 0x040fe2000f8e10ff */
[----:B------:R-:W-:Y:S01]  /*0280*/  UIADD3 UR4, UPT, UPT, UR4, 0x2000, URZ ;  /* 0x0000200004047890 */ /* 0x000fe2000fffe0ff */
[----:B------:R-:W-:Y:S01]  /*0290*/  HFMA2 R12, -RZ, RZ, 0, 0 ;  /* 0x00000000ff0c7431 */ /* 0x000fe200000001ff */
[----:B------:R-:W-:Y:S01]  /*02a0*/  ULEA UR5, UR6, UR5, 0x18 ;  /* 0x0000000506057291 */ /* 0x000fe2000f8ec0ff */
[C---:B------:R-:W-:Y:S01]  /*02b0*/  VIADD R13, R9.reuse, 0x1 ;  /* 0x00000001090d7836 */ /* 0x040fe20000000000 */
[----:B------:R-:W-:Y:S01]  /*02c0*/  ULEA UR4, UR6, UR4, 0x18 ;  /* 0x0000000406047291 */ /* 0x000fe2000f8ec0ff */
[----:B------:R-:W-:Y:S01]  /*02d0*/  IMAD R15, R8, -0x7c, R15 ;  /* 0xffffff84080f7824 */ /* 0x000fe200078e020f */
[----:B------:R-:W-:Y:S02]  /*02e0*/  IADD3 R16, PT, PT, R16, 0x80, RZ ;  /* 0x0000008010107810 */ /* 0x000fe40007ffe0ff */
[----:B------:R-:W-:-:S02]  /*02f0*/  LEA R17, R9, UR5, 0x7 ;  /* 0x0000000509117c11 */ /* 0x000fc4000f8e38ff */
[----:B------:R-:W-:-:S03]  /*0300*/  LEA R14, R8, UR4, 0x4 ;  /* 0x00000004080e7c11 */ /* 0x000fc6000f8e20ff */
[----:B------:R-:W-:Y:S01]  /*0310*/  VIADD R17, R17, 0x80 ;  /* 0x0000008011117836 */ /* 0x000fe20000000000 */
[----:B------:R-:W-:-:S07]  /*0320*/  LEA R18, R9, R14, 0x2 ;  /* 0x0000000e09127211 */ /* 0x000fce00078e10ff */
.L_x_246:
[----:B------:R-:W-:Y:S01]  /*0330*/  IMAD.IADD R5, R13, 0x1, R12 ;  /* 0x000000010d057824 */ /* 0x000fe200078e020c */
[----:B------:R-:W-:Y:S01]  /*0340*/  BSSY.RECONVERGENT B0, `(.L_x_241) ;  /* 0x000002d000007945 */ /* 0x000fe20003800200 */
[----:B-1----:R-:W-:-:S03]  /*0350*/  MOV R19, RZ ;  /* 0x000000ff00137202 */ /* 0x002fc60000000f00 */
[----:B------:R-:W-:-:S13]  /*0360*/  ISETP.GT.U32.AND P0, PT, R5, 0x1f, PT ;  /* 0x0000001f0500780c */ /* 0x000fda0003f04070 */
[----:B------:R-:W-:Y:S05]  /*0370*/  @P0 BRA `(.L_x_242) ;  /* 0x0000000000a40947 */ /* 0x000fea0003800000 */
[----:B------:R-:W-:Y:S01]  /*0380*/  IMAD.IADD R0, R9, 0x1, R12 ;  /* 0x0000000109007824 */ /* 0x000fe200078e020c */
[----:B------:R-:W-:Y:S02]  /*0390*/  LEA R3, R12, UR5, 0x2 ;  /* 0x000000050c037c11 */ /* 0x000fe4000f8e10ff */
[----:B------:R-:W-:Y:S02]  /*03a0*/  ISETP.GT.U32.AND P1, PT, R5, 0x1b, PT ;  /* 0x0000001b0500780c */ /* 0x000fe40003f24070 */
[C---:B------:R-:W-:Y:S01]  /*03b0*/  LEA R2, R0.reuse, R3, 0x7 ;  /* 0x0000000300027211 */ /* 0x040fe200078e38ff */
[----:B------:R-:W-:-:S04]  /*03c0*/  IMAD R3, R0, 0x80, R15 ;  /* 0x0000008000037824 */ /* 0x000fc800078e020f */
[----:B------:R-:W-:Y:S04]  /*03d0*/  LDS R0, [R2+0x80] ;  /* 0x0000800002007984 */ /* 0x000fe80000000800 */
[----:B------:R-:W0:Y:S02]  /*03e0*/  LDS R19, [R3+0x80] ;  /* 0x0000800003137984 */ /* 0x000e240000000800 */
[----:B0-----:R-:W-:Y:S01]  /*03f0*/  FFMA R19, R0, R19, RZ ;  /* 0x0000001300137223 */ /* 0x001fe200000000ff */
[----:B------:R-:W-:Y:S06]  /*0400*/  @P1 BRA `(.L_x_242) ;  /* 0x0000000000801947 */ /* 0x000fec0003800000 */
        /* <DEDUP_REMOVED lines=32> */
.L_x_242:
[----:B------:R-:W-:Y:S05]  /*0610*/  BSYNC.RECONVERGENT B0 ;  /* 0x0000000000007941 */ /* 0x000fea0003800200 */
.L_x_241:
[----:B------:R-:W0:Y:S01]  /*0620*/  LDC.64 R2, c[0x0][0x380] ;  /* 0x0000e000ff027b82 */ /* 0x000e220000000a00 */
[----:B------:R-:W-:Y:S07]  /*0630*/  STS [R18], R19 ;  /* 0x0000001312007388 */ /* 0x000fee0000000800 */
[----:B------:R-:W1:Y:S01]  /*0640*/  LDC.64 R4, c[0x0][0x388] ;  /* 0x0000e200ff047b82 */ /* 0x000e620000000a00 */
[----:B0-----:R-:W-:-:S04]  /*0650*/  IMAD R3, R3, R2, R12 ;  /* 0x0000000203037224 */ /* 0x001fc800078e020c */
[----:B-1----:R-:W-:-:S03]  /*0660*/  IMAD.WIDE R20, R3, 0x4, R4 ;  /* 0x0000000403147825 */ /* 0x002fc600078e0204 */
[----:B------:R-:W-:Y:S06]  /*0670*/  BAR.SYNC.DEFER_BLOCKING 0x0 ;  /* 0x0000000000007b1d */ /* 0x000fec0000010000 */
[----:B------:R-:W2:Y:S01]  /*0680*/  LDG.E R21, desc[UR8][R20.64] ;  /* 0x0000000814157981 */ /* 0x000ea2000c1e1900 */
[----:B------:R-:W-:Y:S01]  /*0690*/  LEA R0, R12, R15, 0x7 ;  /* 0x0000000f0c007211 */ /* 0x000fe200078e38ff */
[----:B------:R-:W-:Y:S02]  /*06a0*/  BSSY.RECONVERGENT B0, `(.L_x_243) ;  /* 0x0000016000007945 */ /* 0x000fe40003800200 */
[----:B------:R-:W-:Y:S04]  /*06b0*/  LDS.128 R4, [R14] ;  /* 0x000000000e047984 */ /* 0x000fe80000000c00 */
[----:B------:R-:W0:Y:S02]  /*06c0*/  LDS R3, [R0] ;  /* 0x0000000000037984 */ /* 0x000e240000000800 */
[----:B0-----:R-:W-:-:S04]  /*06d0*/  FADD R4, R3, R4 ;  /* 0x0000000403047221 */ /* 0x001fc80000000000 */
[----:B------:R-:W-:-:S04]  /*06e0*/  FADD R5, R4, R5 ;  /* 0x0000000504057221 */ /* 0x000fc80000000000 */
[----:B------:R-:W-:-:S04]  /*06f0*/  FADD R6, R5, R6 ;  /* 0x0000000605067221 */ /* 0x000fc80000000000 */
[----:B------:R-:W-:-:S04]  /*0700*/  FADD R6, R6, R7 ;  /* 0x0000000706067221 */ /* 0x000fc80000000000 */
[----:B--2---:R-:W-:Y:S01]  /*0710*/  FMUL R22, R6, R21 ;  /* 0x0000001506167220 */ /* 0x004fe20000400000 */
[----:B------:R-:W-:Y:S06]  /*0720*/  @P0 BRA `(.L_x_244) ;  /* 0x0000000000340947 */ /* 0x000fec0003800000 */
[----:B------:R-:W-:Y:S02]  /*0730*/  IMAD.IADD R3, R9, 0x1, R12 ;  /* 0x0000000109037824 */ /* 0x000fe400078e020c */
[----:B------:R-:W-:-:S03]  /*0740*/  IMAD R5, R12, 0x84, R17 ;  /* 0x000000840c057824 */ /* 0x000fc600078e0211 */
[----:B------:R-:W-:-:S07]  /*0750*/  LEA R4, R3, R16, 0x7 ;  /* 0x0000001003047211 */ /* 0x000fce00078e38ff */
.L_x_245:
[----:B------:R0:W-:Y:S04]  /*0760*/  LDS R6, [R5] ;  /* 0x0000000005067984 */ /* 0x0001e80000000800 */
[----:B------:R-:W1:Y:S01]  /*0770*/  LDS R7, [R4] ;  /* 0x0000000004077984 */ /* 0x000e620000000800 */
[----:B0-----:R-:W-:Y:S02]  /*0780*/  VIADD R5, R5, 0x200 ;  /* 0x0000020005057836 */ /* 0x001fe40000000000 */
[----:B-1----:R-:W-:Y:S01]  /*0790*/  FFMA R7, -R22, R6, R7 ;  /* 0x0000000616077223 */ /* 0x002fe20000000107 */
[C---:B------:R-:W-:Y:S01]  /*07a0*/  VIADD R6, R3.reuse, 0x1 ;  /* 0x0000000103067836 */ /* 0x040fe20000000000 */
[----:B------:R-:W-:-:S03]  /*07b0*/  IADD3 R3, PT, PT, R3, 0x4, RZ ;  /* 0x0000000403037810 */ /* 0x000fc60007ffe0ff */
[----:B------:R0:W-:Y:S01]  /*07c0*/  STS [R4], R7 ;  /* 0x0000000704007388 */ /* 0x0001e20000000800 */
[----:B------:R-:W-:Y:S02]  /*07d0*/  ISETP.GE.U32.AND P0, PT, R6, 0x1c, PT ;  /* 0x0000001c0600780c */ /* 0x000fe40003f06070 */
[----:B0-----:R-:W-:-:S11]  /*07e0*/  IADD3 R4, PT, PT, R4, 0x200, RZ ;  /* 0x0000020004047810 */ /* 0x001fd60007ffe0ff */
[----:B------:R-:W-:Y:S05]  /*07f0*/  @!P0 BRA `(.L_x_245) ;  /* 0xfffffffc00d88947 */ /* 0x000fea000383ffff */
.L_x_244:
[----:B------:R-:W-:Y:S05]  /*0800*/  BSYNC.RECONVERGENT B0 ;  /* 0x0000000000007941 */ /* 0x000fea0003800200 */
.L_x_243:
[----:B------:R-:W-:Y:S01]  /*0810*/  ISETP.NE.AND P0, PT, R9, RZ, PT ;  /* 0x000000ff0900720c */ /* 0x000fe20003f05270 */
[----:B------:R-:W-:-:S12]  /*0820*/  VIADD R12, R12, 0x1 ;  /* 0x000000010c0c7836 */ /* 0x000fd80000000000 */
[----:B------:R-:W0:Y:S02]  /*0830*/  @!P0 LDS R3, [R0] ;  /* 0x0000000000038984 */ /* 0x000e240000000800 */
[----:B0-----:R-:W-:-:S05]  /*0840*/  @!P0 FADD R3, -R22, R3 ;  /* 0x0000000316038221 */ /* 0x001fca0000000100 */
[----:B------:R0:W-:Y:S01]  /*0850*/  @!P0 STS [R0], R3 ;  /* 0x0000000300008388 */ /* 0x0001e20000000800 */
[----:B------:R-:W-:Y:S01]  /*0860*/  BAR.SYNC.DEFER_BLOCKING 0x0 ;  /* 0x0000000000007b1d */ /* 0x000fe20000010000 */
[----:B------:R-:W-:-:S13]  /*0870*/  ISETP.NE.AND P0, PT, R12, 0x1f, PT ;  /* 0x0000001f0c00780c */ /* 0x000fda0003f05270 */
[----:B0-----:R-:W-:Y:S05]  /*0880*/  @P0 BRA `(.L_x_246) ;  /* 0xfffffff800a80947 */ /* 0x001fea000383ffff */
[----:B------:R-:W-:-:S13]  /*0890*/  ISETP.GT.U32.AND P0, PT, R9, 0x1f, PT ;  /* 0x0000001f0900780c */ /* 0x000fda0003f04070 */
[----:B------:R-:W-:Y:S05]  /*08a0*/  @P0 EXIT ;  /* 0x000000000000094d */ /* 0x000fea0003800000 */
[----:B------:R-:W0:Y:S01]  /*08b0*/  LDC.64 R4, c[0x0][0x390] ;  /* 0x0000e400ff047b82 */ /* 0x000e220000000a00 */
[----:B------:R-:W-:Y:S01]  /*08c0*/  IADD3 R3, PT, PT, R11, R8, RZ ;  /* 0x000000080b037210 */ /* 0x000fe20007ffe0ff */
[----:B------:R-:W-:-:S04]  /*08d0*/  IMAD R0, R8, 0x20, R9 ;  /* 0x0000002008007824 */ /* 0x000fc800078e0209 */
[----:B------:R-:W-:Y:S01]  /*08e0*/  IMAD R3, R3, R2, R9 ;  /* 0x0000000203037224 */ /* 0x000fe200078e0209 */
[----:B------:R-:W-:-:S04]  /*08f0*/  LEA R0, R0, UR7, 0x2 ;  /* 0x0000000700007c11 */ /* 0x000fc8000f8e10ff */
[----:B------:R-:W-:-:S04]  /*0900*/  LEA R10, R10, R3, 0x5 ;  /* 0x000000030a0a7211 */ /* 0x000fc800078e28ff */
[----:B------:R-:W-:-:S07]  /*0910*/  IADD3 R11, PT, PT, R10, 0x20, R11 ;  /* 0x000000200a0b7810 */ /* 0x000fce0007ffe00b */
.L_x_247:
[----:B-1----:R1:W2:Y:S01]  /*0920*/  LDS R7, [R0] ;  /* 0x0000000000077984 */ /* 0x0022a20000000800 */
[----:B0-----:R-:W-:Y:S01]  /*0930*/  IMAD.WIDE R2, R11, 0x4, R4 ;  /* 0x000000040b027825 */ /* 0x001fe200078e0204 */
[----:B------:R-:W-:Y:S02]  /*0940*/  ISETP.GE.U32.AND P0, PT, R9, 0x1c, PT ;  /* 0x0000001c0900780c */ /* 0x000fe40003f06070 */
[----:B------:R-:W-:Y:S01]  /*0950*/  IADD3 R11, PT, PT, R11, 0x4, RZ ;  /* 0x000000040b0b7810 */ /* 0x000fe20007ffe0ff */
[----:B------:R-:W-:Y:S01]  /*0960*/  VIADD R9, R9, 0x4 ;  /* 0x0000000409097836 */ /* 0x000fe20000000000 */
[----:B-1----:R-:W-:Y:S01]  /*0970*/  IADD3 R0, PT, PT, R0, 0x10, RZ ;  /* 0x0000001000007810 */ /* 0x002fe20007ffe0ff */
[----:B--2---:R1:W-:Y:S08]  /*0980*/  STG.E desc[UR8][R2.64], R7 ;  /* 0x0000000702007986 */ /* 0x0043f0000c101908 */
[----:B------:R-:W-:Y:S05]  /*0990*/  @!P0 BRA `(.L_x_247) ;  /* 0xfffffffc00e08947 */ /* 0x000fea000383ffff */
[----:B------:R-:W-:Y:S05]  /*09a0*/  EXIT ;  /* 0x000000000000794d */ /* 0x000fea0003800000 */
.L_x_248:
        /* <DEDUP_REMOVED lines=13> */
.L_x_258:


//--------------------- .nv.shared._ZN7qr_base22base_calcQR_doubletileEiiiPfS0_ --------------------------
	.section	.nv.shared._ZN7qr_base22base_calcQR_doubletileEiiiPfS0_,"aw",@nobits
	.sectionflags	@""
	.align	4
.nv.shared._ZN7qr_base22base_calcQR_doubletileEiiiPfS0_:
	.zero		9480


//--------------------- .nv.shared.reserved.0     --------------------------
	.section	.nv.shared.reserved.0,"aw",@nobits
	.weak		__nv_reservedSMEM_offset_0_alias
	.size		__nv_reservedSMEM_offset_0_alias, 0, 64
	.other		__nv_reservedSMEM_offset_0_alias,@"STO_CUDA_RESERVED_SHARED STV_DEFAULT"
__nv_reservedSMEM_offset_0_alias:
	.zero		0
	.zero		64


//--------------------- .nv.shared._ZN7qr_base22base_calcQR_singletileEiiPfS0_ --------------------------
	.section	.nv.shared._ZN7qr_base22base_calcQR_singletileEiiPfS0_,"aw",@nobits
	.sectionflags	@""
	.align	4
.nv.shared._ZN7qr_base22base_calcQR_singletileEiiPfS0_:
	.zero		5256


//--------------------- .nv.shared._ZN7qr_base23base_applyQt_doubletileEiiiPKfPf --------------------------
	.section	.nv.shared._ZN7qr_base23base_applyQt_doubletileEiiiPKfPf,"aw",@nobits
	.sectionflags	@""
	.align	4
.nv.shared._ZN7qr_base23base_applyQt_doubletileEiiiPKfPf:
	.zero		13824


//--------------------- .nv.shared._ZN7qr_base31base_applyQt_singletile_evelyneEiiPKfPf --------------------------
	.section	.nv.shared._ZN7qr_base31base_applyQt_singletile_evelyneEiiPKfPf,"aw",@nobits
	.sectionflags	@""
	.align	4
.nv.shared._ZN7qr_base31base_applyQt_singletile_evelyneEiiPKfPf:
	.zero		9728


//--------------------- .nv.constant0._ZN7qr_base22base_calcQR_doubletileEiiiPfS0_ --------------------------
	.section	.nv.constant0._ZN7qr_base22base_calcQR_doubletileEiiiPfS0_,"a",@progbits
	.sectionflags	@""
	.align	4
.nv.constant0._ZN7qr_base22base_calcQR_doubletileEiiiPfS0_:
	.zero		928


//--------------------- .nv.constant0._ZN7qr_base22base_calcQR_singletileEiiPfS0_ --------------------------
	.section	.nv.constant0._ZN7qr_base22base_calcQR_singletileEiiPfS0_,"a",@progbits
	.sectionflags	@""
	.align	4
.nv.constant0._ZN7qr_base22base_calcQR_singletileEiiPfS0_:
	.zero		920


//--------------------- .nv.constant0._ZN7qr_base23base_applyQt_doubletileEiiiPKfPf --------------------------
	.section	.nv.constant0._ZN7qr_base23base_applyQt_doubletileEiiiPKfPf,"a",@progbits
	.sectionflags	@""
	.align	4
.nv.constant0._ZN7qr_base23base_applyQt_doubletileEiiiPKfPf:
	.zero		928


//--------------------- .nv.constant0._ZN7qr_base23base_applyQt_singletileEiiPKfPf --------------------------
	.section	.nv.constant0._ZN7qr_base23base_applyQt_singletileEiiPKfPf,"a",@progbits
	.sectionflags	@""
	.align	4
.nv.constant0._ZN7qr_base23base_applyQt_singletileEiiPKfPf:
	.zero		920


//--------------------- .nv.constant0._ZN7qr_base31base_applyQt_singletile_evelyneEiiPKfPf --------------------------
	.section	.nv.constant0._ZN7qr_base31base_applyQt_singletile_evelyneEiiPKfPf,"a",@progbits
	.sectionflags	@""
	.align	4
.nv.constant0._ZN7qr_base31base_applyQt_singletile_evelyneEiiPKfPf:
	.zero		920


//--------------------- SYMBOLS --------------------------

	.type		.nv.reservedSmem.offset0,@object
	.size		.nv.reservedSmem.offset0,0x4
	.type		.nv.reservedSmem.cap,@object
	.size		.nv.reservedSmem.cap,0x4
